//
// Generated by NVIDIA NVVM Compiler
//
// Compiler Build ID: CL-36424714
// Cuda compilation tools, release 13.0, V13.0.88
// Based on NVVM 20.0.0
//

.version 9.0
.target sm_100
.address_size 64

	// .globl	_Z16kernel_radixsortPjiiS_S_
// _ZZ25kernel_blellochscan_blockPjiS_iE4data has been demoted

.visible .entry _Z16kernel_radixsortPjiiS_S_(
	.param .u64 .ptr .align 1 _Z16kernel_radixsortPjiiS_S__param_0,
	.param .u32 _Z16kernel_radixsortPjiiS_S__param_1,
	.param .u32 _Z16kernel_radixsortPjiiS_S__param_2,
	.param .u64 .ptr .align 1 _Z16kernel_radixsortPjiiS_S__param_3,
	.param .u64 .ptr .align 1 _Z16kernel_radixsortPjiiS_S__param_4
)
{
	.reg .pred 	%p<4>;
	.reg .b32 	%r<24>;
	.reg .b64 	%rd<17>;

	ld.param.u64 	%rd5, [_Z16kernel_radixsortPjiiS_S__param_0];
	ld.param.u32 	%r11, [_Z16kernel_radixsortPjiiS_S__param_1];
	ld.param.u32 	%r12, [_Z16kernel_radixsortPjiiS_S__param_2];
	ld.param.u64 	%rd6, [_Z16kernel_radixsortPjiiS_S__param_3];
	ld.param.u64 	%rd7, [_Z16kernel_radixsortPjiiS_S__param_4];
	cvta.to.global.u64 	%rd1, %rd7;
	mov.u32 	%r13, %ctaid.x;
	mov.u32 	%r1, %ntid.x;
	mov.u32 	%r14, %tid.x;
	mad.lo.s32 	%r22, %r13, %r1, %r14;
	setp.ge.s32 	%p1, %r22, %r11;
	@%p1 bra 	$L__BB0_6;
	mov.b32 	%r15, 1;
	shl.b32 	%r3, %r15, %r12;
	mul.wide.s32 	%rd8, %r11, 4;
	add.s64 	%rd2, %rd1, %rd8;
	mov.u32 	%r16, %nctaid.x;
	mul.lo.s32 	%r4, %r1, %r16;
	cvta.to.global.u64 	%rd3, %rd5;
	cvta.to.global.u64 	%rd4, %rd6;
$L__BB0_2:
	mul.wide.s32 	%rd9, %r22, 4;
	add.s64 	%rd10, %rd3, %rd9;
	ld.global.u32 	%r6, [%rd10];
	and.b32  	%r17, %r6, %r3;
	setp.ne.s32 	%p2, %r17, 0;
	@%p2 bra 	$L__BB0_4;
	add.s64 	%rd14, %rd1, %rd9;
	ld.global.u32 	%r21, [%rd14];
	sub.s32 	%r23, %r22, %r21;
	bra.uni 	$L__BB0_5;
$L__BB0_4:
	add.s64 	%rd12, %rd1, %rd9;
	ld.global.u32 	%r18, [%rd12];
	ld.global.u32 	%r19, [%rd2];
	add.s32 	%r20, %r18, %r11;
	sub.s32 	%r23, %r20, %r19;
$L__BB0_5:
	mul.wide.s32 	%rd15, %r23, 4;
	add.s64 	%rd16, %rd4, %rd15;
	st.global.u32 	[%rd16], %r6;
	add.s32 	%r22, %r22, %r4;
	setp.lt.s32 	%p3, %r22, %r11;
	@%p3 bra 	$L__BB0_2;
$L__BB0_6:
	ret;

}
	// .globl	_Z16kernel_bitsshiftPjiiS_
.visible .entry _Z16kernel_bitsshiftPjiiS_(
	.param .u64 .ptr .align 1 _Z16kernel_bitsshiftPjiiS__param_0,
	.param .u32 _Z16kernel_bitsshiftPjiiS__param_1,
	.param .u32 _Z16kernel_bitsshiftPjiiS__param_2,
	.param .u64 .ptr .align 1 _Z16kernel_bitsshiftPjiiS__param_3
)
{
	.reg .pred 	%p<7>;
	.reg .b32 	%r<47>;
	.reg .b64 	%rd<18>;

	ld.param.u64 	%rd3, [_Z16kernel_bitsshiftPjiiS__param_0];
	ld.param.u32 	%r12, [_Z16kernel_bitsshiftPjiiS__param_1];
	ld.param.u32 	%r13, [_Z16kernel_bitsshiftPjiiS__param_2];
	ld.param.u64 	%rd4, [_Z16kernel_bitsshiftPjiiS__param_3];
	cvta.to.global.u64 	%rd1, %rd4;
	cvta.to.global.u64 	%rd2, %rd3;
	mov.u32 	%r14, %ctaid.x;
	mov.u32 	%r15, %ntid.x;
	mov.u32 	%r16, %tid.x;
	mad.lo.s32 	%r45, %r14, %r15, %r16;
	mov.u32 	%r17, %nctaid.x;
	mul.lo.s32 	%r2, %r15, %r17;
	setp.ge.s32 	%p1, %r45, %r12;
	@%p1 bra 	$L__BB1_7;
	add.s32 	%r18, %r45, %r2;
	max.s32 	%r19, %r12, %r18;
	setp.lt.s32 	%p2, %r18, %r12;
	selp.u32 	%r20, 1, 0, %p2;
	add.s32 	%r21, %r18, %r20;
	sub.s32 	%r22, %r19, %r21;
	div.u32 	%r23, %r22, %r2;
	add.s32 	%r3, %r23, %r20;
	and.b32  	%r24, %r3, 3;
	setp.eq.s32 	%p3, %r24, 3;
	@%p3 bra 	$L__BB1_4;
	add.s32 	%r25, %r3, 1;
	and.b32  	%r26, %r25, 3;
	neg.s32 	%r43, %r26;
$L__BB1_3:
	.pragma "nounroll";
	mul.wide.s32 	%rd5, %r45, 4;
	add.s64 	%rd6, %rd1, %rd5;
	add.s64 	%rd7, %rd2, %rd5;
	ld.global.u32 	%r27, [%rd7];
	shr.u32 	%r28, %r27, %r13;
	and.b32  	%r29, %r28, 1;
	st.global.u32 	[%rd6], %r29;
	add.s32 	%r45, %r45, %r2;
	add.s32 	%r43, %r43, 1;
	setp.ne.s32 	%p4, %r43, 0;
	@%p4 bra 	$L__BB1_3;
$L__BB1_4:
	setp.lt.u32 	%p5, %r3, 3;
	@%p5 bra 	$L__BB1_7;
	mul.wide.s32 	%rd11, %r2, 4;
	shl.b32 	%r42, %r2, 2;
$L__BB1_6:
	mul.wide.s32 	%rd8, %r45, 4;
	add.s64 	%rd9, %rd2, %rd8;
	ld.global.u32 	%r30, [%rd9];
	shr.u32 	%r31, %r30, %r13;
	and.b32  	%r32, %r31, 1;
	add.s64 	%rd10, %rd1, %rd8;
	st.global.u32 	[%rd10], %r32;
	add.s64 	%rd12, %rd9, %rd11;
	ld.global.u32 	%r33, [%rd12];
	shr.u32 	%r34, %r33, %r13;
	and.b32  	%r35, %r34, 1;
	add.s64 	%rd13, %rd10, %rd11;
	st.global.u32 	[%rd13], %r35;
	add.s64 	%rd14, %rd12, %rd11;
	ld.global.u32 	%r36, [%rd14];
	shr.u32 	%r37, %r36, %r13;
	and.b32  	%r38, %r37, 1;
	add.s64 	%rd15, %rd13, %rd11;
	st.global.u32 	[%rd15], %r38;
	add.s64 	%rd16, %rd14, %rd11;
	ld.global.u32 	%r39, [%rd16];
	shr.u32 	%r40, %r39, %r13;
	and.b32  	%r41, %r40, 1;
	add.s64 	%rd17, %rd15, %rd11;
	st.global.u32 	[%rd17], %r41;
	add.s32 	%r45, %r42, %r45;
	setp.lt.s32 	%p6, %r45, %r12;
	@%p6 bra 	$L__BB1_6;
$L__BB1_7:
	ret;

}
	// .globl	_Z22kernel_bitsshift_blockPjiS_i
.visible .entry _Z22kernel_bitsshift_blockPjiS_i(
	.param .u64 .ptr .align 1 _Z22kernel_bitsshift_blockPjiS_i_param_0,
	.param .u32 _Z22kernel_bitsshift_blockPjiS_i_param_1,
	.param .u64 .ptr .align 1 _Z22kernel_bitsshift_blockPjiS_i_param_2,
	.param .u32 _Z22kernel_bitsshift_blockPjiS_i_param_3
)
{
	.reg .pred 	%p<7>;
	.reg .b32 	%r<55>;
	.reg .b64 	%rd<23>;

	ld.param.u64 	%rd3, [_Z22kernel_bitsshift_blockPjiS_i_param_0];
	ld.param.u32 	%r12, [_Z22kernel_bitsshift_blockPjiS_i_param_1];
	ld.param.u64 	%rd4, [_Z22kernel_bitsshift_blockPjiS_i_param_2];
	ld.param.u32 	%r13, [_Z22kernel_bitsshift_blockPjiS_i_param_3];
	cvta.to.global.u64 	%rd1, %rd3;
	cvta.to.global.u64 	%rd2, %rd4;
	mov.u32 	%r14, %ctaid.x;
	mov.u32 	%r15, %ntid.x;
	mov.u32 	%r16, %tid.x;
	mad.lo.s32 	%r17, %r14, %r15, %r16;
	mov.u32 	%r18, %nctaid.x;
	mul.lo.s32 	%r1, %r15, %r18;
	add.s32 	%r53, %r17, %r13;
	setp.ge.s32 	%p1, %r53, %r12;
	@%p1 bra 	$L__BB2_7;
	add.s32 	%r19, %r53, %r1;
	max.s32 	%r20, %r12, %r19;
	setp.lt.s32 	%p2, %r19, %r12;
	selp.u32 	%r21, 1, 0, %p2;
	add.s32 	%r22, %r19, %r21;
	sub.s32 	%r23, %r20, %r22;
	div.u32 	%r24, %r23, %r1;
	add.s32 	%r3, %r24, %r21;
	and.b32  	%r25, %r3, 3;
	setp.eq.s32 	%p3, %r25, 3;
	@%p3 bra 	$L__BB2_4;
	add.s32 	%r26, %r3, 1;
	and.b32  	%r27, %r26, 3;
	neg.s32 	%r51, %r27;
$L__BB2_3:
	.pragma "nounroll";
	mul.wide.s32 	%rd5, %r53, 4;
	add.s64 	%rd6, %rd1, %rd5;
	div.s32 	%r28, %r53, %r13;
	mul.wide.s32 	%rd7, %r28, 4;
	add.s64 	%rd8, %rd2, %rd7;
	ld.global.u32 	%r29, [%rd8+-4];
	ld.global.u32 	%r30, [%rd6];
	add.s32 	%r31, %r30, %r29;
	st.global.u32 	[%rd6], %r31;
	add.s32 	%r53, %r53, %r1;
	add.s32 	%r51, %r51, 1;
	setp.ne.s32 	%p4, %r51, 0;
	@%p4 bra 	$L__BB2_3;
$L__BB2_4:
	setp.lt.u32 	%p5, %r3, 3;
	@%p5 bra 	$L__BB2_7;
	mul.wide.s32 	%rd15, %r1, 4;
$L__BB2_6:
	div.s32 	%r32, %r53, %r13;
	mul.wide.s32 	%rd9, %r32, 4;
	add.s64 	%rd10, %rd2, %rd9;
	ld.global.u32 	%r33, [%rd10+-4];
	mul.wide.s32 	%rd11, %r53, 4;
	add.s64 	%rd12, %rd1, %rd11;
	ld.global.u32 	%r34, [%rd12];
	add.s32 	%r35, %r34, %r33;
	st.global.u32 	[%rd12], %r35;
	add.s32 	%r36, %r53, %r1;
	div.s32 	%r37, %r36, %r13;
	mul.wide.s32 	%rd13, %r37, 4;
	add.s64 	%rd14, %rd2, %rd13;
	ld.global.u32 	%r38, [%rd14+-4];
	add.s64 	%rd16, %rd12, %rd15;
	ld.global.u32 	%r39, [%rd16];
	add.s32 	%r40, %r39, %r38;
	st.global.u32 	[%rd16], %r40;
	add.s32 	%r41, %r36, %r1;
	div.s32 	%r42, %r41, %r13;
	mul.wide.s32 	%rd17, %r42, 4;
	add.s64 	%rd18, %rd2, %rd17;
	ld.global.u32 	%r43, [%rd18+-4];
	add.s64 	%rd19, %rd16, %rd15;
	ld.global.u32 	%r44, [%rd19];
	add.s32 	%r45, %r44, %r43;
	st.global.u32 	[%rd19], %r45;
	add.s32 	%r46, %r41, %r1;
	div.s32 	%r47, %r46, %r13;
	mul.wide.s32 	%rd20, %r47, 4;
	add.s64 	%rd21, %rd2, %rd20;
	ld.global.u32 	%r48, [%rd21+-4];
	add.s64 	%rd22, %rd19, %rd15;
	ld.global.u32 	%r49, [%rd22];
	add.s32 	%r50, %r49, %r48;
	st.global.u32 	[%rd22], %r50;
	add.s32 	%r53, %r46, %r1;
	setp.lt.s32 	%p6, %r53, %r12;
	@%p6 bra 	$L__BB2_6;
$L__BB2_7:
	ret;

}
	// .globl	_Z25kernel_blellochscan_blockPjiS_i
.visible .entry _Z25kernel_blellochscan_blockPjiS_i(
	.param .u64 .ptr .align 1 _Z25kernel_blellochscan_blockPjiS_i_param_0,
	.param .u32 _Z25kernel_blellochscan_blockPjiS_i_param_1,
	.param .u64 .ptr .align 1 _Z25kernel_blellochscan_blockPjiS_i_param_2,
	.param .u32 _Z25kernel_blellochscan_blockPjiS_i_param_3
)
{
	.reg .pred 	%p<12>;
	.reg .b32 	%r<72>;
	.reg .b64 	%rd<13>;
	// demoted variable
	.shared .align 4 .b8 _ZZ25kernel_blellochscan_blockPjiS_iE4data[4096];
	ld.param.u64 	%rd4, [_Z25kernel_blellochscan_blockPjiS_i_param_0];
	ld.param.u32 	%r25, [_Z25kernel_blellochscan_blockPjiS_i_param_1];
	ld.param.u64 	%rd3, [_Z25kernel_blellochscan_blockPjiS_i_param_2];
	cvta.to.global.u64 	%rd1, %rd4;
	mov.u32 	%r1, %tid.x;
	mov.u32 	%r2, %ntid.x;
	setp.lt.s32 	%p1, %r25, 1;
	@%p1 bra 	$L__BB3_19;
	mov.u32 	%r3, %ctaid.x;
	mul.lo.s32 	%r28, %r3, %r2;
	add.s32 	%r4, %r28, %r1;
	shl.b32 	%r29, %r1, 2;
	mov.u32 	%r30, _ZZ25kernel_blellochscan_blockPjiS_iE4data;
	add.s32 	%r5, %r30, %r29;
	shl.b32 	%r31, %r2, 2;
	add.s32 	%r6, %r30, %r31;
	add.s32 	%r32, %r28, %r2;
	add.s32 	%r7, %r32, -1;
	mov.u32 	%r33, %nctaid.x;
	mul.lo.s32 	%r8, %r2, %r33;
	cvta.to.global.u64 	%rd2, %rd3;
	mov.b32 	%r63, 0;
$L__BB3_2:
	add.s32 	%r11, %r4, %r63;
	setp.ge.u32 	%p2, %r11, %r25;
	@%p2 bra 	$L__BB3_18;
	setp.lt.u32 	%p3, %r2, 2;
	mul.wide.u32 	%rd5, %r11, 4;
	add.s64 	%rd6, %rd1, %rd5;
	ld.global.u32 	%r35, [%rd6];
	st.shared.u32 	[%r5], %r35;
	bar.sync 	0;
	mov.b32 	%r69, 0;
	@%p3 bra 	$L__BB3_8;
	mov.b32 	%r65, 1;
	mov.u32 	%r66, %r65;
$L__BB3_5:
	mov.u32 	%r69, %r66;
	mov.b32 	%r37, -1;
	shl.b32 	%r38, %r37, %r69;
	sub.s32 	%r39, %r65, %r1;
	add.s32 	%r40, %r39, 2147483646;
	or.b32  	%r41, %r40, %r38;
	setp.ne.s32 	%p4, %r41, -1;
	@%p4 bra 	$L__BB3_7;
	ld.shared.u32 	%r42, [%r5];
	shl.b32 	%r43, %r65, 2;
	add.s32 	%r44, %r5, %r43;
	ld.shared.u32 	%r45, [%r44];
	add.s32 	%r46, %r45, %r42;
	st.shared.u32 	[%r44], %r46;
$L__BB3_7:
	bar.sync 	0;
	shl.b32 	%r65, %r65, 1;
	add.s32 	%r66, %r69, 1;
	setp.lt.u32 	%p5, %r65, %r2;
	@%p5 bra 	$L__BB3_5;
$L__BB3_8:
	setp.ne.s32 	%p6, %r1, 0;
	@%p6 bra 	$L__BB3_10;
	ld.shared.u32 	%r71, [%r6+-4];
	mov.b32 	%r47, 0;
	st.shared.u32 	[%r6+-4], %r47;
$L__BB3_10:
	setp.lt.u32 	%p7, %r2, 2;
	bar.sync 	0;
	@%p7 bra 	$L__BB3_15;
	mov.u32 	%r70, %r2;
$L__BB3_12:
	shr.u32 	%r21, %r70, 1;
	mov.b32 	%r48, -1;
	shl.b32 	%r49, %r48, %r69;
	sub.s32 	%r50, %r21, %r1;
	add.s32 	%r51, %r50, 2147483646;
	or.b32  	%r52, %r51, %r49;
	setp.ne.s32 	%p8, %r52, -1;
	@%p8 bra 	$L__BB3_14;
	shl.b32 	%r53, %r21, 2;
	add.s32 	%r54, %r5, %r53;
	ld.shared.u32 	%r55, [%r54];
	ld.shared.u32 	%r56, [%r5];
	add.s32 	%r57, %r56, %r55;
	st.shared.u32 	[%r54], %r57;
	st.shared.u32 	[%r5], %r55;
$L__BB3_14:
	bar.sync 	0;
	add.s32 	%r69, %r69, -1;
	setp.gt.u32 	%p9, %r70, 3;
	mov.u32 	%r70, %r21;
	@%p9 bra 	$L__BB3_12;
$L__BB3_15:
	setp.ne.s32 	%p10, %r1, 0;
	@%p10 bra 	$L__BB3_17;
	div.u32 	%r60, %r63, %r2;
	add.s32 	%r61, %r60, %r3;
	mul.wide.u32 	%rd9, %r61, 4;
	add.s64 	%rd10, %rd2, %rd9;
	st.global.u32 	[%rd10], %r71;
	add.s32 	%r62, %r7, %r63;
	mul.wide.u32 	%rd11, %r62, 4;
	add.s64 	%rd12, %rd1, %rd11;
	st.global.u32 	[%rd12], %r71;
	bra.uni 	$L__BB3_18;
$L__BB3_17:
	ld.shared.u32 	%r58, [%r5];
	add.s32 	%r59, %r11, -1;
	mul.wide.u32 	%rd7, %r59, 4;
	add.s64 	%rd8, %rd1, %rd7;
	st.global.u32 	[%rd8], %r58;
$L__BB3_18:
	add.s32 	%r63, %r63, %r8;
	setp.lt.s32 	%p11, %r63, %r25;
	@%p11 bra 	$L__BB3_2;
$L__BB3_19:
	ret;

}


// ===== COMPILED SASS (sm_100) =====

	.target	sm_100

	.elftype	@"ET_EXEC"


//--------------------- .note.nv.tkinfo           --------------------------
	.section	.note.nv.tkinfo,"",@"SHT_NOTE"
	.sectionflags	@"SHF_NOTE_NV_TKINFO"
	.tkinfo
        /*0018*/ 	.word	0x00000002
        /*0030*/ 	.string	""
        /*0030*/ 	.string	"ptxas"
        /*0030*/ 	.string	"Cuda compilation tools, release 13.0, V13.0.88"
        /*0030*/ 	.string	"Build cuda_13.0.r13.0/compiler.36424714_0"
        /*0030*/ 	.string	"-arch sm_100 -m 64 "



//--------------------- .note.nv.cuinfo           --------------------------
	.section	.note.nv.cuinfo,"",@"SHT_NOTE"
	.sectionflags	@"SHF_NOTE_NV_CUINFO"
        /*0018*/ 	.short	0x0002
        /*001a*/ 	.short	0x0064
        /*001c*/ 	.short	0x0082
	.zero		2


//--------------------- .nv.info                  --------------------------
	.section	.nv.info,"",@"SHT_CUDA_INFO"
	.align	4


	//----- nvinfo : EIATTR_REGCOUNT
	.align		4
        /*0000*/ 	.byte	0x04, 0x2f
        /*0002*/ 	.short	(.L_1 - .L_0)
	.align		4
.L_0:
        /*0004*/ 	.word	index@(_Z16kernel_radixsortPjiiS_S_)
        /*0008*/ 	.word	0x00000014


	//----- nvinfo : EIATTR_FRAME_SIZE
	.align		4
.L_1:
        /*000c*/ 	.byte	0x04, 0x11
        /*000e*/ 	.short	(.L_3 - .L_2)
	.align		4
.L_2:
        /*0010*/ 	.word	index@(_Z16kernel_radixsortPjiiS_S_)
        /*0014*/ 	.word	0x00000000


	//----- nvinfo : EIATTR_REGCOUNT
	.align		4
.L_3:
        /*0018*/ 	.byte	0x04, 0x2f
        /*001a*/ 	.short	(.L_5 - .L_4)
	.align		4
.L_4:
        /*001c*/ 	.word	index@(_Z16kernel_bitsshiftPjiiS_)
        /*0020*/ 	.word	0x0000001a


	//----- nvinfo : EIATTR_FRAME_SIZE
	.align		4
.L_5:
        /*0024*/ 	.byte	0x04, 0x11
        /*0026*/ 	.short	(.L_7 - .L_6)
	.align		4
.L_6:
        /*0028*/ 	.word	index@(_Z16kernel_bitsshiftPjiiS_)
        /*002c*/ 	.word	0x00000000


	//----- nvinfo : EIATTR_REGCOUNT
	.align		4
.L_7:
        /*0030*/ 	.byte	0x04, 0x2f
        /*0032*/ 	.short	(.L_9 - .L_8)
	.align		4
.L_8:
        /*0034*/ 	.word	index@(_Z22kernel_bitsshift_blockPjiS_i)
        /*0038*/ 	.word	0x0000001a


	//----- nvinfo : EIATTR_FRAME_SIZE
	.align		4
.L_9:
        /*003c*/ 	.byte	0x04, 0x11
        /*003e*/ 	.short	(.L_11 - .L_10)
	.align		4
.L_10:
        /*0040*/ 	.word	index@(_Z22kernel_bitsshift_blockPjiS_i)
        /*0044*/ 	.word	0x00000000


	//----- nvinfo : EIATTR_REGCOUNT
	.align		4
.L_11:
        /*0048*/ 	.byte	0x04, 0x2f
        /*004a*/ 	.short	(.L_13 - .L_12)
	.align		4
.L_12:
        /*004c*/ 	.word	index@(_Z25kernel_blellochscan_blockPjiS_i)
        /*0050*/ 	.word	0x00000015


	//----- nvinfo : EIATTR_FRAME_SIZE
	.align		4
.L_13:
        /*0054*/ 	.byte	0x04, 0x11
        /*0056*/ 	.short	(.L_15 - .L_14)
	.align		4
.L_14:
        /*0058*/ 	.word	index@(_Z25kernel_blellochscan_blockPjiS_i)
        /*005c*/ 	.word	0x00000000


	//----- nvinfo : EIATTR_MIN_STACK_SIZE
	.align		4
.L_15:
        /*0060*/ 	.byte	0x04, 0x12
        /*0062*/ 	.short	(.L_17 - .L_16)
	.align		4
.L_16:
        /*0064*/ 	.word	index@(_Z25kernel_blellochscan_blockPjiS_i)
        /*0068*/ 	.word	0x00000000


	//----- nvinfo : EIATTR_MIN_STACK_SIZE
	.align		4
.L_17:
        /*006c*/ 	.byte	0x04, 0x12
        /*006e*/ 	.short	(.L_19 - .L_18)
	.align		4
.L_18:
        /*0070*/ 	.word	index@(_Z22kernel_bitsshift_blockPjiS_i)
        /*0074*/ 	.word	0x00000000


	//----- nvinfo : EIATTR_MIN_STACK_SIZE
	.align		4
.L_19:
        /*0078*/ 	.byte	0x04, 0x12
        /*007a*/ 	.short	(.L_21 - .L_20)
	.align		4
.L_20:
        /*007c*/ 	.word	index@(_Z16kernel_bitsshiftPjiiS_)
        /*0080*/ 	.word	0x00000000


	//----- nvinfo : EIATTR_MIN_STACK_SIZE
	.align		4
.L_21:
        /*0084*/ 	.byte	0x04, 0x12
        /*0086*/ 	.short	(.L_23 - .L_22)
	.align		4
.L_22:
        /*0088*/ 	.word	index@(_Z16kernel_radixsortPjiiS_S_)
        /*008c*/ 	.word	0x00000000
.L_23:


//--------------------- .nv.compat                --------------------------
	.section	.nv.compat,"",@"SHT_CUDA_COMPAT_INFO"
	.align	4
        /*0000*/ 	.byte	0x02, 0x09, 0x00, 0x00, 0x02, 0x02, 0x01, 0x00, 0x02, 0x05, 0x05, 0x00, 0x03, 0x07, 0x01, 0x01
        /*0010*/ 	.byte	0x02, 0x03, 0x00, 0x00, 0x02, 0x06, 0x01, 0x00, 0x04, 0x0b, 0x08, 0x00, 0x09, 0x00, 0x00, 0x00
        /*0020*/ 	.byte	0x00, 0x00, 0x00, 0x00


//--------------------- .nv.info._Z25kernel_blellochscan_blockPjiS_i --------------------------
	.section	.nv.info._Z25kernel_blellochscan_blockPjiS_i,"",@"SHT_CUDA_INFO"
	.sectionflags	@""
	.align	4


	//----- nvinfo : EIATTR_CUDA_API_VERSION
	.align		4
        /*0000*/ 	.byte	0x04, 0x37
        /*0002*/ 	.short	(.L_25 - .L_24)
.L_24:
        /*0004*/ 	.word	0x00000082


	//----- nvinfo : EIATTR_KPARAM_INFO
	.align		4
.L_25:
        /*0008*/ 	.byte	0x04, 0x17
        /*000a*/ 	.short	(.L_27 - .L_26)
.L_26:
        /*000c*/ 	.word	0x00000000
        /*0010*/ 	.short	0x0003
        /*0012*/ 	.short	0x0018
        /*0014*/ 	.byte	0x00, 0xf0, 0x11, 0x00


	//----- nvinfo : EIATTR_KPARAM_INFO
	.align		4
.L_27:
        /*0018*/ 	.byte	0x04, 0x17
        /*001a*/ 	.short	(.L_29 - .L_28)
.L_28:
        /*001c*/ 	.word	0x00000000
        /*0020*/ 	.short	0x0002
        /*0022*/ 	.short	0x0010
        /*0024*/ 	.byte	0x00, 0xf5, 0x21, 0x00


	//----- nvinfo : EIATTR_KPARAM_INFO
	.align		4
.L_29:
        /*0028*/ 	.byte	0x04, 0x17
        /*002a*/ 	.short	(.L_31 - .L_30)
.L_30:
        /*002c*/ 	.word	0x00000000
        /*0030*/ 	.short	0x0001
        /*0032*/ 	.short	0x0008
        /*0034*/ 	.byte	0x00, 0xf0, 0x11, 0x00


	//----- nvinfo : EIATTR_KPARAM_INFO
	.align		4
.L_31:
        /*0038*/ 	.byte	0x04, 0x17
        /*003a*/ 	.short	(.L_33 - .L_32)
.L_32:
        /*003c*/ 	.word	0x00000000
        /*0040*/ 	.short	0x0000
        /*0042*/ 	.short	0x0000
        /*0044*/ 	.byte	0x00, 0xf5, 0x21, 0x00


	//----- nvinfo : EIATTR_SPARSE_MMA_MASK
	.align		4
.L_33:
        /*0048*/ 	.byte	0x03, 0x50
        /*004a*/ 	.short	0x0000


	//----- nvinfo : EIATTR_MAXREG_COUNT
	.align		4
        /*004c*/ 	.byte	0x03, 0x1b
        /*004e*/ 	.short	0x00ff


	//----- nvinfo : EIATTR_NUM_BARRIERS
	.align		4
        /*0050*/ 	.byte	0x02, 0x4c
        /*0052*/ 	.byte	0x01
	.zero		1


	//----- nvinfo : EIATTR_MERCURY_ISA_VERSION
	.align		4
        /*0054*/ 	.byte	0x03, 0x5f
        /*0056*/ 	.short	0x0101


	//----- nvinfo : EIATTR_VRC_CTA_INIT_COUNT
	.align		4
        /*0058*/ 	.byte	0x02, 0x4a
	.zero		1
	.zero		1


	//----- nvinfo : EIATTR_EXIT_INSTR_OFFSETS
	.align		4
        /*005c*/ 	.byte	0x04, 0x1c
        /*005e*/ 	.short	(.L_35 - .L_34)


	//   ....[0]....
.L_34:
        /*0060*/ 	.word	0x00000030


	//   ....[1]....
        /*0064*/ 	.word	0x00000720


	//----- nvinfo : EIATTR_CRS_STACK_SIZE
	.align		4
.L_35:
        /*0068*/ 	.byte	0x04, 0x1e
        /*006a*/ 	.short	(.L_37 - .L_36)
.L_36:
        /*006c*/ 	.word	0x00000000


	//----- nvinfo : EIATTR_CBANK_PARAM_SIZE
	.align		4
.L_37:
        /*0070*/ 	.byte	0x03, 0x19
        /*0072*/ 	.short	0x001c


	//----- nvinfo : EIATTR_PARAM_CBANK
	.align		4
        /*0074*/ 	.byte	0x04, 0x0a
        /*0076*/ 	.short	(.L_39 - .L_38)
	.align		4
.L_38:
        /*0078*/ 	.word	index@(.nv.constant0._Z25kernel_blellochscan_blockPjiS_i)
        /*007c*/ 	.short	0x0380
        /*007e*/ 	.short	0x001c


	//----- nvinfo : EIATTR_SW_WAR
	.align		4
.L_39:
        /*0080*/ 	.byte	0x04, 0x36
        /*0082*/ 	.short	(.L_41 - .L_40)
.L_40:
        /*0084*/ 	.word	0x00000008
.L_41:


//--------------------- .nv.info._Z22kernel_bitsshift_blockPjiS_i --------------------------
	.section	.nv.info._Z22kernel_bitsshift_blockPjiS_i,"",@"SHT_CUDA_INFO"
	.sectionflags	@""
	.align	4


	//----- nvinfo : EIATTR_CUDA_API_VERSION
	.align		4
        /*0000*/ 	.byte	0x04, 0x37
        /*0002*/ 	.short	(.L_43 - .L_42)
.L_42:
        /*0004*/ 	.word	0x00000082


	//----- nvinfo : EIATTR_KPARAM_INFO
	.align		4
.L_43:
        /*0008*/ 	.byte	0x04, 0x17
        /*000a*/ 	.short	(.L_45 - .L_44)
.L_44:
        /*000c*/ 	.word	0x00000000
        /*0010*/ 	.short	0x0003
        /*0012*/ 	.short	0x0018
        /*0014*/ 	.byte	0x00, 0xf0, 0x11, 0x00


	//----- nvinfo : EIATTR_KPARAM_INFO
	.align		4
.L_45:
        /*0018*/ 	.byte	0x04, 0x17
        /*001a*/ 	.short	(.L_47 - .L_46)
.L_46:
        /*001c*/ 	.word	0x00000000
        /*0020*/ 	.short	0x0002
        /*0022*/ 	.short	0x0010
        /*0024*/ 	.byte	0x00, 0xf5, 0x21, 0x00


	//----- nvinfo : EIATTR_KPARAM_INFO
	.align		4
.L_47:
        /*0028*/ 	.byte	0x04, 0x17
        /*002a*/ 	.short	(.L_49 - .L_48)
.L_48:
        /*002c*/ 	.word	0x00000000
        /*0030*/ 	.short	0x0001
        /*0032*/ 	.short	0x0008
        /*0034*/ 	.byte	0x00, 0xf0, 0x11, 0x00


	//----- nvinfo : EIATTR_KPARAM_INFO
	.align		4
.L_49:
        /*0038*/ 	.byte	0x04, 0x17
        /*003a*/ 	.short	(.L_51 - .L_50)
.L_50:
        /*003c*/ 	.word	0x00000000
        /*0040*/ 	.short	0x0000
        /*0042*/ 	.short	0x0000
        /*0044*/ 	.byte	0x00, 0xf5, 0x21, 0x00


	//----- nvinfo : EIATTR_SPARSE_MMA_MASK
	.align		4
.L_51:
        /*0048*/ 	.byte	0x03, 0x50
        /*004a*/ 	.short	0x0000


	//----- nvinfo : EIATTR_MAXREG_COUNT
	.align		4
        /*004c*/ 	.byte	0x03, 0x1b
        /*004e*/ 	.short	0x00ff


	//----- nvinfo : EIATTR_MERCURY_ISA_VERSION
	.align		4
        /*0050*/ 	.byte	0x03, 0x5f
        /*0052*/ 	.short	0x0101


	//----- nvinfo : EIATTR_VRC_CTA_INIT_COUNT
	.align		4
        /*0054*/ 	.byte	0x02, 0x4a
	.zero		1
	.zero		1


	//----- nvinfo : EIATTR_EXIT_INSTR_OFFSETS
	.align		4
        /*0058*/ 	.byte	0x04, 0x1c
        /*005a*/ 	.short	(.L_53 - .L_52)


	//   ....[0]....
.L_52:
        /*005c*/ 	.word	0x000000c0


	//   ....[1]....
        /*0060*/ 	.word	0x00000560


	//   ....[2]....
        /*0064*/ 	.word	0x00000c20


	//----- nvinfo : EIATTR_CRS_STACK_SIZE
	.align		4
.L_53:
        /*0068*/ 	.byte	0x04, 0x1e
        /*006a*/ 	.short	(.L_55 - .L_54)
.L_54:
        /*006c*/ 	.word	0x00000000


	//----- nvinfo : EIATTR_CBANK_PARAM_SIZE
	.align		4
.L_55:
        /*0070*/ 	.byte	0x03, 0x19
        /*0072*/ 	.short	0x001c


	//----- nvinfo : EIATTR_PARAM_CBANK
	.align		4
        /*0074*/ 	.byte	0x04, 0x0a
        /*0076*/ 	.short	(.L_57 - .L_56)
	.align		4
.L_56:
        /*0078*/ 	.word	index@(.nv.constant0._Z22kernel_bitsshift_blockPjiS_i)
        /*007c*/ 	.short	0x0380
        /*007e*/ 	.short	0x001c


	//----- nvinfo : EIATTR_SW_WAR
	.align		4
.L_57:
        /*0080*/ 	.byte	0x04, 0x36
        /*0082*/ 	.short	(.L_59 - .L_58)
.L_58:
        /*0084*/ 	.word	0x00000008
.L_59:


//--------------------- .nv.info._Z16kernel_bitsshiftPjiiS_ --------------------------
	.section	.nv.info._Z16kernel_bitsshiftPjiiS_,"",@"SHT_CUDA_INFO"
	.sectionflags	@""
	.align	4


	//----- nvinfo : EIATTR_CUDA_API_VERSION
	.align		4
        /*0000*/ 	.byte	0x04, 0x37
        /*0002*/ 	.short	(.L_61 - .L_60)
.L_60:
        /*0004*/ 	.word	0x00000082


	//----- nvinfo : EIATTR_KPARAM_INFO
	.align		4
.L_61:
        /*0008*/ 	.byte	0x04, 0x17
        /*000a*/ 	.short	(.L_63 - .L_62)
.L_62:
        /*000c*/ 	.word	0x00000000
        /*0010*/ 	.short	0x0003
        /*0012*/ 	.short	0x0010
        /*0014*/ 	.byte	0x00, 0xf5, 0x21, 0x00


	//----- nvinfo : EIATTR_KPARAM_INFO
	.align		4
.L_63:
        /*0018*/ 	.byte	0x04, 0x17
        /*001a*/ 	.short	(.L_65 - .L_64)
.L_64:
        /*001c*/ 	.word	0x00000000
        /*0020*/ 	.short	0x0002
        /*0022*/ 	.short	0x000c
        /*0024*/ 	.byte	0x00, 0xf0, 0x11, 0x00


	//----- nvinfo : EIATTR_KPARAM_INFO
	.align		4
.L_65:
        /*0028*/ 	.byte	0x04, 0x17
        /*002a*/ 	.short	(.L_67 - .L_66)
.L_66:
        /*002c*/ 	.word	0x00000000
        /*0030*/ 	.short	0x0001
        /*0032*/ 	.short	0x0008
        /*0034*/ 	.byte	0x00, 0xf0, 0x11, 0x00


	//----- nvinfo : EIATTR_KPARAM_INFO
	.align		4
.L_67:
        /*0038*/ 	.byte	0x04, 0x17
        /*003a*/ 	.short	(.L_69 - .L_68)
.L_68:
        /*003c*/ 	.word	0x00000000
        /*0040*/ 	.short	0x0000
        /*0042*/ 	.short	0x0000
        /*0044*/ 	.byte	0x00, 0xf5, 0x21, 0x00


	//----- nvinfo : EIATTR_SPARSE_MMA_MASK
	.align		4
.L_69:
        /*0048*/ 	.byte	0x03, 0x50
        /*004a*/ 	.short	0x0000


	//----- nvinfo : EIATTR_MAXREG_COUNT
	.align		4
        /*004c*/ 	.byte	0x03, 0x1b
        /*004e*/ 	.short	0x00ff


	//----- nvinfo : EIATTR_MERCURY_ISA_VERSION
	.align		4
        /*0050*/ 	.byte	0x03, 0x5f
        /*0052*/ 	.short	0x0101


	//----- nvinfo : EIATTR_VRC_CTA_INIT_COUNT
	.align		4
        /*0054*/ 	.byte	0x02, 0x4a
	.zero		1
	.zero		1


	//----- nvinfo : EIATTR_EXIT_INSTR_OFFSETS
	.align		4
        /*0058*/ 	.byte	0x04, 0x1c
        /*005a*/ 	.short	(.L_71 - .L_70)


	//   ....[0]....
.L_70:
        /*005c*/ 	.word	0x00000090


	//   ....[1]....
        /*0060*/ 	.word	0x000003c0


	//   ....[2]....
        /*0064*/ 	.word	0x00000580


	//----- nvinfo : EIATTR_CRS_STACK_SIZE
	.align		4
.L_71:
        /*0068*/ 	.byte	0x04, 0x1e
        /*006a*/ 	.short	(.L_73 - .L_72)
.L_72:
        /*006c*/ 	.word	0x00000000


	//----- nvinfo : EIATTR_CBANK_PARAM_SIZE
	.align		4
.L_73:
        /*0070*/ 	.byte	0x03, 0x19
        /*0072*/ 	.short	0x0018


	//----- nvinfo : EIATTR_PARAM_CBANK
	.align		4
        /*0074*/ 	.byte	0x04, 0x0a
        /*0076*/ 	.short	(.L_75 - .L_74)
	.align		4
.L_74:
        /*0078*/ 	.word	index@(.nv.constant0._Z16kernel_bitsshiftPjiiS_)
        /*007c*/ 	.short	0x0380
        /*007e*/ 	.short	0x0018


	//----- nvinfo : EIATTR_SW_WAR
	.align		4
.L_75:
        /*0080*/ 	.byte	0x04, 0x36
        /*0082*/ 	.short	(.L_77 - .L_76)
.L_76:
        /*0084*/ 	.word	0x00000008
.L_77:


//--------------------- .nv.info._Z16kernel_radixsortPjiiS_S_ --------------------------
	.section	.nv.info._Z16kernel_radixsortPjiiS_S_,"",@"SHT_CUDA_INFO"
	.sectionflags	@""
	.align	4


	//----- nvinfo : EIATTR_CUDA_API_VERSION
	.align		4
        /*0000*/ 	.byte	0x04, 0x37
        /*0002*/ 	.short	(.L_79 - .L_78)
.L_78:
        /*0004*/ 	.word	0x00000082


	//----- nvinfo : EIATTR_KPARAM_INFO
	.align		4
.L_79:
        /*0008*/ 	.byte	0x04, 0x17
        /*000a*/ 	.short	(.L_81 - .L_80)
.L_80:
        /*000c*/ 	.word	0x00000000
        /*0010*/ 	.short	0x0004
        /*0012*/ 	.short	0x0018
        /*0014*/ 	.byte	0x00, 0xf5, 0x21, 0x00


	//----- nvinfo : EIATTR_KPARAM_INFO
	.align		4
.L_81:
        /*0018*/ 	.byte	0x04, 0x17
        /*001a*/ 	.short	(.L_83 - .L_82)
.L_82:
        /*001c*/ 	.word	0x00000000
        /*0020*/ 	.short	0x0003
        /*0022*/ 	.short	0x0010
        /*0024*/ 	.byte	0x00, 0xf5, 0x21, 0x00


	//----- nvinfo : EIATTR_KPARAM_INFO
	.align		4
.L_83:
        /*0028*/ 	.byte	0x04, 0x17
        /*002a*/ 	.short	(.L_85 - .L_84)
.L_84:
        /*002c*/ 	.word	0x00000000
        /*0030*/ 	.short	0x0002
        /*0032*/ 	.short	0x000c
        /*0034*/ 	.byte	0x00, 0xf0, 0x11, 0x00


	//----- nvinfo : EIATTR_KPARAM_INFO
	.align		4
.L_85:
        /*0038*/ 	.byte	0x04, 0x17
        /*003a*/ 	.short	(.L_87 - .L_86)
.L_86:
        /*003c*/ 	.word	0x00000000
        /*0040*/ 	.short	0x0001
        /*0042*/ 	.short	0x0008
        /*0044*/ 	.byte	0x00, 0xf0, 0x11, 0x00


	//----- nvinfo : EIATTR_KPARAM_INFO
	.align		4
.L_87:
        /*0048*/ 	.byte	0x04, 0x17
        /*004a*/ 	.short	(.L_89 - .L_88)
.L_88:
        /*004c*/ 	.word	0x00000000
        /*0050*/ 	.short	0x0000
        /*0052*/ 	.short	0x0000
        /*0054*/ 	.byte	0x00, 0xf5, 0x21, 0x00


	//----- nvinfo : EIATTR_SPARSE_MMA_MASK
	.align		4
.L_89:
        /*0058*/ 	.byte	0x03, 0x50
        /*005a*/ 	.short	0x0000


	//----- nvinfo : EIATTR_MAXREG_COUNT
	.align		4
        /*005c*/ 	.byte	0x03, 0x1b
        /*005e*/ 	.short	0x00ff


	//----- nvinfo : EIATTR_MERCURY_ISA_VERSION
	.align		4
        /*0060*/ 	.byte	0x03, 0x5f
        /*0062*/ 	.short	0x0101


	//----- nvinfo : EIATTR_VRC_CTA_INIT_COUNT
	.align		4
        /*0064*/ 	.byte	0x02, 0x4a
	.zero		1
	.zero		1


	//----- nvinfo : EIATTR_EXIT_INSTR_OFFSETS
	.align		4
        /*0068*/ 	.byte	0x04, 0x1c
        /*006a*/ 	.short	(.L_91 - .L_90)


	//   ....[0]....
.L_90:
        /*006c*/ 	.word	0x00000070


	//   ....[1]....
        /*0070*/ 	.word	0x00000210


	//----- nvinfo : EIATTR_CRS_STACK_SIZE
	.align		4
.L_91:
        /*0074*/ 	.byte	0x04, 0x1e
        /*0076*/ 	.short	(.L_93 - .L_92)
.L_92:
        /*0078*/ 	.word	0x00000000


	//----- nvinfo : EIATTR_CBANK_PARAM_SIZE
	.align		4
.L_93:
        /*007c*/ 	.byte	0x03, 0x19
        /*007e*/ 	.short	0x0020


	//----- nvinfo : EIATTR_PARAM_CBANK
	.align		4
        /*0080*/ 	.byte	0x04, 0x0a
        /*0082*/ 	.short	(.L_95 - .L_94)
	.align		4
.L_94:
        /*0084*/ 	.word	index@(.nv.constant0._Z16kernel_radixsortPjiiS_S_)
        /*0088*/ 	.short	0x0380
        /*008a*/ 	.short	0x0020


	//----- nvinfo : EIATTR_SW_WAR
	.align		4
.L_95:
        /*008c*/ 	.byte	0x04, 0x36
        /*008e*/ 	.short	(.L_97 - .L_96)
.L_96:
        /*0090*/ 	.word	0x00000008
.L_97:


//--------------------- .nv.callgraph             --------------------------
	.section	.nv.callgraph,"",@"SHT_CUDA_CALLGRAPH"
	.align	4
	.sectionentsize	8
	.align		4
        /*0000*/ 	.word	0x00000000
	.align		4
        /*0004*/ 	.word	0xffffffff
	.align		4
        /*0008*/ 	.word	0x00000000
	.align		4
        /*000c*/ 	.word	0xfffffffe
	.align		4
        /*0010*/ 	.word	0x00000000
	.align		4
        /*0014*/ 	.word	0xfffffffd
	.align		4
        /*0018*/ 	.word	0x00000000
	.align		4
        /*001c*/ 	.word	0xfffffffc


//--------------------- .text._Z25kernel_blellochscan_blockPjiS_i --------------------------
	.section	.text._Z25kernel_blellochscan_blockPjiS_i,"ax",@progbits
	.align	128
        .global         _Z25kernel_blellochscan_blockPjiS_i
        .type           _Z25kernel_blellochscan_blockPjiS_i,@function
        .size           _Z25kernel_blellochscan_blockPjiS_i,(.L_x_21 - _Z25kernel_blellochscan_blockPjiS_i)
        .other          _Z25kernel_blellochscan_blockPjiS_i,@"STO_CUDA_ENTRY STV_DEFAULT"
_Z25kernel_blellochscan_blockPjiS_i:
.text._Z25kernel_blellochscan_blockPjiS_i:
[----:B------:R-:W-:Y:S08]  /*0000*/  LDC R1, c[0x0][0x37c] ;  /* 0x0000df00ff017b82 */ /* 0x000ff00000000800 */
[----:B------:R-:W0:Y:S02]  /*0010*/  LDC R0, c[0x0][0x388] ;  /* 0x0000e200ff007b82 */ /* 0x000e240000000800 */
[----:B0-----:R-:W-:-:S13]  /*0020*/  ISETP.GE.AND P0, PT, R0, 0x1, PT ;  /* 0x000000010000780c */ /* 0x001fda0003f06270 */
[----:B------:R-:W-:Y:S05]  /*0030*/  @!P0 EXIT ;  /* 0x000000000000894d */ /* 0x000fea0003800000 */
[----:B------:R-:W0:Y:S01]  /*0040*/  S2R R7, SR_CgaCtaId ;  /* 0x0000000000077919 */ /* 0x000e220000008800 */
[----:B------:R-:W1:Y:S01]  /*0050*/  LDC R0, c[0x0][0x360] ;  /* 0x0000d800ff007b82 */ /* 0x000e620000000800 */
[----:B------:R-:W1:Y:S01]  /*0060*/  LDCU UR4, c[0x0][0x370] ;  /* 0x00006e00ff0477ac */ /* 0x000e620008000800 */
[----:B------:R-:W-:Y:S01]  /*0070*/  MOV R2, 0x400 ;  /* 0x0000040000027802 */ /* 0x000fe20000000f00 */
[----:B------:R-:W2:Y:S01]  /*0080*/  S2R R5, SR_CTAID.X ;  /* 0x0000000000057919 */ /* 0x000ea20000002500 */
[----:B------:R-:W3:Y:S01]  /*0090*/  LDCU.64 UR6, c[0x0][0x358] ;  /* 0x00006b00ff0677ac */ /* 0x000ee20008000a00 */
[----:B------:R-:W4:Y:S01]  /*00a0*/  S2R R3, SR_TID.X ;  /* 0x0000000000037919 */ /* 0x000f220000002100 */
[----:B0-----:R-:W-:Y:S01]  /*00b0*/  LEA R6, R7, R2, 0x18 ;  /* 0x0000000207067211 */ /* 0x001fe200078ec0ff */
[----:B------:R-:W-:Y:S02]  /*00c0*/  IMAD.MOV.U32 R7, RZ, RZ, RZ ;  /* 0x000000ffff077224 */ /* 0x000fe400078e00ff */
[----:B-1----:R-:W-:-:S02]  /*00d0*/  IMAD R2, R0, UR4, RZ ;  /* 0x0000000400027c24 */ /* 0x002fc4000f8e02ff */
[CC--:B--2---:R-:W-:Y:S02]  /*00e0*/  IMAD R8, R0.reuse, R5.reuse, R0 ;  /* 0x0000000500087224 */ /* 0x0c4fe400078e0200 */
[C-C-:B------:R-:W-:Y:S02]  /*00f0*/  IMAD R14, R0.reuse, 0x4, R6.reuse ;  /* 0x00000004000e7824 */ /* 0x140fe400078e0206 */
[----:B----4-:R-:W-:Y:S01]  /*0100*/  IMAD R4, R0, R5, R3 ;  /* 0x0000000500047224 */ /* 0x010fe200078e0203 */
[----:B------:R-:W-:Y:S01]  /*0110*/  IADD3 R8, PT, PT, R8, -0x1, RZ ;  /* 0xffffffff08087810 */ /* 0x000fe20007ffe0ff */
[----:B---3--:R-:W-:-:S07]  /*0120*/  IMAD R6, R3, 0x4, R6 ;  /* 0x0000000403067824 */ /* 0x008fce00078e0206 */
.L_x_7:
[----:B0-----:R-:W0:Y:S01]  /*0130*/  LDCU UR4, c[0x0][0x388] ;  /* 0x00007100ff0477ac */ /* 0x001e220008000800 */
[----:B-1----:R-:W-:Y:S01]  /*0140*/  IMAD.IADD R10, R4, 0x1, R7 ;  /* 0x00000001040a7824 */ /* 0x002fe200078e0207 */
[----:B------:R-:W-:Y:S04]  /*0150*/  BSSY.RECONVERGENT B0, `(.L_x_0) ;  /* 0x0000058000007945 */ /* 0x000fe80003800200 */
[----:B0-----:R-:W-:-:S13]  /*0160*/  ISETP.GE.U32.AND P0, PT, R10, UR4, PT ;  /* 0x000000040a007c0c */ /* 0x001fda000bf06070 */
[----:B--2---:R-:W-:Y:S05]  /*0170*/  @P0 BRA `(.L_x_1) ;  /* 0x0000000400540947 */ /* 0x004fea0003800000 */
[----:B------:R-:W0:Y:S02]  /*0180*/  LDC.64 R12, c[0x0][0x380] ;  /* 0x0000e000ff0c7b82 */ /* 0x000e240000000a00 */
[----:B0-----:R-:W-:-:S06]  /*0190*/  IMAD.WIDE.U32 R12, R10, 0x4, R12 ;  /* 0x000000040a0c7825 */ /* 0x001fcc00078e000c */
[----:B------:R-:W2:Y:S01]  /*01a0*/  LDG.E R13, desc[UR6][R12.64] ;  /* 0x000000060c0d7981 */ /* 0x000ea2000c1e1900 */
[----:B------:R-:W-:Y:S01]  /*01b0*/  ISETP.GE.U32.AND P1, PT, R0, 0x2, PT ;  /* 0x000000020000780c */ /* 0x000fe20003f26070 */
[----:B------:R-:W-:Y:S05]  /*01c0*/  WARPSYNC.ALL ;  /* 0x0000000000007948 */ /* 0x000fea0003800000 */
[----:B------:R-:W-:Y:S01]  /*01d0*/  ISETP.NE.AND P0, PT, R3, RZ, PT ;  /* 0x000000ff0300720c */ /* 0x000fe20003f05270 */
[----:B------:R-:W-:Y:S01]  /*01e0*/  IMAD.MOV.U32 R11, RZ, RZ, RZ ;  /* 0x000000ffff0b7224 */ /* 0x000fe200078e00ff */
[----:B--2---:R0:W-:Y:S01]  /*01f0*/  STS [R6], R13 ;  /* 0x0000000d06007388 */ /* 0x0041e20000000800 */
[----:B------:R-:W-:Y:S06]  /*0200*/  BAR.SYNC.DEFER_BLOCKING 0x0 ;  /* 0x0000000000007b1d */ /* 0x000fec0000010000 */
[----:B------:R-:W-:Y:S05]  /*0210*/  @!P1 BRA `(.L_x_2) ;  /* 0x0000000000489947 */ /* 0x000fea0003800000 */
[----:B0-----:R-:W-:Y:S02]  /*0220*/  HFMA2 R13, -RZ, RZ, 0, 5.9604644775390625e-08 ;  /* 0x00000001ff0d7431 */ /* 0x001fe400000001ff */
[----:B------:R-:W-:Y:S02]  /*0230*/  IMAD.MOV.U32 R12, RZ, RZ, 0x1 ;  /* 0x00000001ff0c7424 */ /* 0x000fe400078e00ff */
[----:B------:R-:W-:-:S07]  /*0240*/  IMAD.MOV.U32 R17, RZ, RZ, -0x1 ;  /* 0xffffffffff117424 */ /* 0x000fce00078e00ff */
.L_x_3:
[----:B------:R-:W-:Y:S02]  /*0250*/  SHF.L.U32 R11, R17, R12, RZ ;  /* 0x0000000c110b7219 */ /* 0x000fe400000006ff */
[----:B------:R-:W-:-:S04]  /*0260*/  IADD3 R16, PT, PT, R13, 0x7ffffffe, -R3 ;  /* 0x7ffffffe0d107810 */ /* 0x000fc80007ffe803 */
[----:B------:R-:W-:-:S04]  /*0270*/  LOP3.LUT R11, R16, R11, RZ, 0xfc, !PT ;  /* 0x0000000b100b7212 */ /* 0x000fc800078efcff */
[----:B------:R-:W-:-:S13]  /*0280*/  ISETP.NE.AND P1, PT, R11, -0x1, PT ;  /* 0xffffffff0b00780c */ /* 0x000fda0003f25270 */
[C---:B------:R-:W-:Y:S01]  /*0290*/  @!P1 LEA R15, R13.reuse, R6, 0x2 ;  /* 0x000000060d0f9211 */ /* 0x040fe200078e10ff */
[----:B------:R-:W-:Y:S01]  /*02a0*/  @!P1 LDS R11, [R6] ;  /* 0x00000000060b9984 */ /* 0x000fe20000000800 */
[----:B------:R-:W-:-:S03]  /*02b0*/  IMAD.SHL.U32 R13, R13, 0x2, RZ ;  /* 0x000000020d0d7824 */ /* 0x000fc600078e00ff */
[----:B------:R-:W0:Y:S02]  /*02c0*/  @!P1 LDS R16, [R15] ;  /* 0x000000000f109984 */ /* 0x000e240000000800 */
[----:B0-----:R-:W-:Y:S01]  /*02d0*/  @!P1 IMAD.IADD R16, R11, 0x1, R16 ;  /* 0x000000010b109824 */ /* 0x001fe200078e0210 */
[----:B------:R-:W-:-:S04]  /*02e0*/  MOV R11, R12 ;  /* 0x0000000c000b7202 */ /* 0x000fc80000000f00 */
[----:B------:R1:W-:Y:S01]  /*02f0*/  @!P1 STS [R15], R16 ;  /* 0x000000100f009388 */ /* 0x0003e20000000800 */
[----:B------:R-:W-:Y:S01]  /*0300*/  BAR.SYNC.DEFER_BLOCKING 0x0 ;  /* 0x0000000000007b1d */ /* 0x000fe20000010000 */
[----:B------:R-:W-:Y:S01]  /*0310*/  ISETP.GE.U32.AND P1, PT, R13, R0, PT ;  /* 0x000000000d00720c */ /* 0x000fe20003f26070 */
[----:B------:R-:W-:-:S12]  /*0320*/  VIADD R12, R11, 0x1 ;  /* 0x000000010b0c7836 */ /* 0x000fd80000000000 */
[----:B-1----:R-:W-:Y:S05]  /*0330*/  @!P1 BRA `(.L_x_3) ;  /* 0xfffffffc00c49947 */ /* 0x002fea000383ffff */
.L_x_2:
[----:B------:R-:W-:Y:S01]  /*0340*/  ISETP.GE.U32.AND P1, PT, R0, 0x2, PT ;  /* 0x000000020000780c */ /* 0x000fe20003f26070 */
[----:B------:R1:W2:Y:S04]  /*0350*/  @!P0 LDS R9, [R14+-0x4] ;  /* 0xfffffc000e098984 */ /* 0x0002a80000000800 */
[----:B------:R1:W-:Y:S01]  /*0360*/  @!P0 STS [R14+-0x4], RZ ;  /* 0xfffffcff0e008388 */ /* 0x0003e20000000800 */
[----:B------:R-:W-:Y:S01]  /*0370*/  BAR.SYNC.DEFER_BLOCKING 0x0 ;  /* 0x0000000000007b1d */ /* 0x000fe20000010000 */
[----:B------:R-:W-:-:S06]  /*0380*/  ISETP.NE.AND P0, PT, R3, RZ, PT ;  /* 0x000000ff0300720c */ /* 0x000fcc0003f05270 */
[----:B-1----:R-:W-:Y:S07]  /*0390*/  @!P1 BRA `(.L_x_4) ;  /* 0x0000000000489947 */ /* 0x002fee0003800000 */
[----:B------:R-:W-:Y:S01]  /*03a0*/  IMAD.MOV.U32 R12, RZ, RZ, R0 ;  /* 0x000000ffff0c7224 */ /* 0x000fe200078e0000 */
[----:B------:R-:W-:-:S07]  /*03b0*/  MOV R18, 0xffffffff ;  /* 0xffffffff00127802 */ /* 0x000fce0000000f00 */
.L_x_5:
[----:B------:R-:W-:Y:S02]  /*03c0*/  SHF.R.U32.HI R17, RZ, 0x1, R12 ;  /* 0x00000001ff117819 */ /* 0x000fe4000001160c */
[----:B0-----:R-:W-:Y:S02]  /*03d0*/  SHF.L.U32 R13, R18, R11, RZ ;  /* 0x0000000b120d7219 */ /* 0x001fe400000006ff */
[----:B------:R-:W-:Y:S02]  /*03e0*/  IADD3 R16, PT, PT, R17, 0x7ffffffe, -R3 ;  /* 0x7ffffffe11107810 */ /* 0x000fe40007ffe803 */
[----:B------:R-:W-:Y:S02]  /*03f0*/  IADD3 R11, PT, PT, R11, -0x1, RZ ;  /* 0xffffffff0b0b7810 */ /* 0x000fe40007ffe0ff */
[----:B------:R-:W-:-:S04]  /*0400*/  LOP3.LUT R13, R16, R13, RZ, 0xfc, !PT ;  /* 0x0000000d100d7212 */ /* 0x000fc800078efcff */
[----:B------:R-:W-:-:S13]  /*0410*/  ISETP.NE.AND P1, PT, R13, -0x1, PT ;  /* 0xffffffff0d00780c */ /* 0x000fda0003f25270 */
[----:B------:R-:W-:Y:S01]  /*0420*/  @!P1 IMAD R13, R17, 0x4, R6 ;  /* 0x00000004110d9824 */ /* 0x000fe200078e0206 */
[----:B------:R-:W-:Y:S04]  /*0430*/  @!P1 LDS R16, [R6] ;  /* 0x0000000006109984 */ /* 0x000fe80000000800 */
[----:B------:R-:W0:Y:S02]  /*0440*/  @!P1 LDS R15, [R13] ;  /* 0x000000000d0f9984 */ /* 0x000e240000000800 */
[----:B0-----:R-:W-:-:S05]  /*0450*/  @!P1 IMAD.IADD R16, R15, 0x1, R16 ;  /* 0x000000010f109824 */ /* 0x001fca00078e0210 */
[----:B------:R1:W-:Y:S04]  /*0460*/  @!P1 STS [R13], R16 ;  /* 0x000000100d009388 */ /* 0x0003e80000000800 */
[----:B------:R1:W-:Y:S01]  /*0470*/  @!P1 STS [R6], R15 ;  /* 0x0000000f06009388 */ /* 0x0003e20000000800 */
[----:B------:R-:W-:Y:S01]  /*0480*/  BAR.SYNC.DEFER_BLOCKING 0x0 ;  /* 0x0000000000007b1d */ /* 0x000fe20000010000 */
[----:B------:R-:W-:Y:S01]  /*0490*/  ISETP.GT.U32.AND P1, PT, R12, 0x3, PT ;  /* 0x000000030c00780c */ /* 0x000fe20003f24070 */
[----:B------:R-:W-:-:S12]  /*04a0*/  IMAD.MOV.U32 R12, RZ, RZ, R17 ;  /* 0x000000ffff0c7224 */ /* 0x000fd800078e0011 */
[----:B-1----:R-:W-:Y:S05]  /*04b0*/  @P1 BRA `(.L_x_5) ;  /* 0xfffffffc00c01947 */ /* 0x002fea000383ffff */
.L_x_4:
[----:B------:R-:W-:Y:S05]  /*04c0*/  @P0 BRA `(.L_x_6) ;  /* 0x00000000006c0947 */ /* 0x000fea0003800000 */
[----:B------:R-:W1:Y:S01]  /*04d0*/  I2F.U32.RP R12, R0 ;  /* 0x00000000000c7306 */ /* 0x000e620000209000 */
[----:B------:R-:W-:Y:S01]  /*04e0*/  ISETP.NE.U32.AND P2, PT, R0, RZ, PT ;  /* 0x000000ff0000720c */ /* 0x000fe20003f45070 */
[----:B------:R-:W-:-:S06]  /*04f0*/  IMAD.IADD R17, R8, 0x1, R7 ;  /* 0x0000000108117824 */ /* 0x000fcc00078e0207 */
[----:B-1----:R-:W1:Y:S02]  /*0500*/  MUFU.RCP R12, R12 ;  /* 0x0000000c000c7308 */ /* 0x002e640000001000 */
[----:B-1----:R-:W-:-:S06]  /*0510*/  VIADD R10, R12, 0xffffffe ;  /* 0x0ffffffe0c0a7836 */ /* 0x002fcc0000000000 */
[----:B------:R1:W0:Y:S02]  /*0520*/  F2I.FTZ.U32.TRUNC.NTZ R11, R10 ;  /* 0x0000000a000b7305 */ /* 0x000224000021f000 */
[----:B-1----:R-:W-:Y:S01]  /*0530*/  IMAD.MOV.U32 R10, RZ, RZ, RZ ;  /* 0x000000ffff0a7224 */ /* 0x002fe200078e00ff */
[----:B0-----:R-:W-:-:S05]  /*0540*/  IADD3 R13, PT, PT, RZ, -R11, RZ ;  /* 0x8000000bff0d7210 */ /* 0x001fca0007ffe0ff */
[----:B------:R-:W-:-:S04]  /*0550*/  IMAD R13, R13, R0, RZ ;  /* 0x000000000d0d7224 */ /* 0x000fc800078e02ff */
[----:B------:R-:W-:Y:S02]  /*0560*/  IMAD.HI.U32 R16, R11, R13, R10 ;  /* 0x0000000d0b107227 */ /* 0x000fe400078e000a */
[----:B------:R-:W0:Y:S04]  /*0570*/  LDC.64 R12, c[0x0][0x390] ;  /* 0x0000e400ff0c7b82 */ /* 0x000e280000000a00 */
[----:B------:R-:W-:-:S04]  /*0580*/  IMAD.HI.U32 R16, R16, R7, RZ ;  /* 0x0000000710107227 */ /* 0x000fc800078e00ff */
[----:B------:R-:W-:-:S04]  /*0590*/  IMAD.MOV R11, RZ, RZ, -R16 ;  /* 0x000000ffff0b7224 */ /* 0x000fc800078e0a10 */
[----:B------:R-:W-:-:S05]  /*05a0*/  IMAD R11, R0, R11, R7 ;  /* 0x0000000b000b7224 */ /* 0x000fca00078e0207 */
[----:B------:R-:W-:-:S13]  /*05b0*/  ISETP.GE.U32.AND P0, PT, R11, R0, PT ;  /* 0x000000000b00720c */ /* 0x000fda0003f06070 */
[----:B------:R-:W-:Y:S01]  /*05c0*/  @P0 IADD3 R11, PT, PT, R11, -R0, RZ ;  /* 0x800000000b0b0210 */ /* 0x000fe20007ffe0ff */
[----:B------:R-:W-:-:S03]  /*05d0*/  @P0 VIADD R16, R16, 0x1 ;  /* 0x0000000110100836 */ /* 0x000fc60000000000 */
[-C--:B------:R-:W-:Y:S02]  /*05e0*/  ISETP.GE.U32.AND P1, PT, R11, R0.reuse, PT ;  /* 0x000000000b00720c */ /* 0x080fe40003f26070 */
[----:B------:R-:W1:Y:S11]  /*05f0*/  LDC.64 R10, c[0x0][0x380] ;  /* 0x0000e000ff0a7b82 */ /* 0x000e760000000a00 */
[----:B------:R-:W-:Y:S01]  /*0600*/  @P1 VIADD R16, R16, 0x1 ;  /* 0x0000000110101836 */ /* 0x000fe20000000000 */
[----:B------:R-:W-:-:S04]  /*0610*/  @!P2 LOP3.LUT R16, RZ, R0, RZ, 0x33, !PT ;  /* 0x00000000ff10a212 */ /* 0x000fc800078e33ff */
[----:B------:R-:W-:-:S05]  /*0620*/  IADD3 R15, PT, PT, R16, R5, RZ ;  /* 0x00000005100f7210 */ /* 0x000fca0007ffe0ff */
[----:B0-----:R-:W-:-:S04]  /*0630*/  IMAD.WIDE.U32 R12, R15, 0x4, R12 ;  /* 0x000000040f0c7825 */ /* 0x001fc800078e000c */
[----:B-1----:R-:W-:Y:S01]  /*0640*/  IMAD.WIDE.U32 R10, R17, 0x4, R10 ;  /* 0x00000004110a7825 */ /* 0x002fe200078e000a */
[----:B--2---:R0:W-:Y:S04]  /*0650*/  STG.E desc[UR6][R12.64], R9 ;  /* 0x000000090c007986 */ /* 0x0041e8000c101906 */
[----:B------:R0:W-:Y:S01]  /*0660*/  STG.E desc[UR6][R10.64], R9 ;  /* 0x000000090a007986 */ /* 0x0001e2000c101906 */
[----:B------:R-:W-:Y:S05]  /*0670*/  BRA `(.L_x_1) ;  /* 0x0000000000147947 */ /* 0x000fea0003800000 */
.L_x_6:
[----:B------:R-:W1:Y:S01]  /*0680*/  LDS R15, [R6] ;  /* 0x00000000060f7984 */ /* 0x000e620000000800 */
[----:B0-----:R-:W0:Y:S01]  /*0690*/  LDC.64 R12, c[0x0][0x380] ;  /* 0x0000e000ff0c7b82 */ /* 0x001e220000000a00 */
[----:B------:R-:W-:-:S04]  /*06a0*/  VIADD R11, R10, 0xffffffff ;  /* 0xffffffff0a0b7836 */ /* 0x000fc80000000000 */
[----:B0-----:R-:W-:-:S05]  /*06b0*/  IMAD.WIDE.U32 R10, R11, 0x4, R12 ;  /* 0x000000040b0a7825 */ /* 0x001fca00078e000c */
[----:B-1----:R1:W-:Y:S02]  /*06c0*/  STG.E desc[UR6][R10.64], R15 ;  /* 0x0000000f0a007986 */ /* 0x0023e4000c101906 */
.L_x_1:
[----:B------:R-:W-:Y:S05]  /*06d0*/  BSYNC.RECONVERGENT B0 ;  /* 0x0000000000007941 */ /* 0x000fea0003800200 */
.L_x_0:
[----:B------:R-:W3:Y:S01]  /*06e0*/  LDCU UR4, c[0x0][0x388] ;  /* 0x00007100ff0477ac */ /* 0x000ee20008000800 */
[----:B------:R-:W-:-:S04]  /*06f0*/  IADD3 R7, PT, PT, R2, R7, RZ ;  /* 0x0000000702077210 */ /* 0x000fc80007ffe0ff */
[----:B---3--:R-:W-:-:S13]  /*0700*/  ISETP.GE.AND P0, PT, R7, UR4, PT ;  /* 0x0000000407007c0c */ /* 0x008fda000bf06270 */
[----:B------:R-:W-:Y:S05]  /*0710*/  @!P0 BRA `(.L_x_7) ;  /* 0xfffffff800848947 */ /* 0x000fea000383ffff */
[----:B------:R-:W-:Y:S05]  /*0720*/  EXIT ;  /* 0x000000000000794d */ /* 0x000fea0003800000 */
.L_x_8:
[----:B------:R-:W-:-:S00]  /*0730*/  BRA `(.L_x_8) ;  /* 0xfffffffc00fc7947 */ /* 0x000fc0000383ffff */
[----:B------:R-:W-:-:S00]  /*0740*/  NOP ;  /* 0x0000000000007918 */ /* 0x000fc00000000000 */
        /* <DEDUP_REMOVED lines=11> */
.L_x_21:


//--------------------- .text._Z22kernel_bitsshift_blockPjiS_i --------------------------
	.section	.text._Z22kernel_bitsshift_blockPjiS_i,"ax",@progbits
	.align	128
        .global         _Z22kernel_bitsshift_blockPjiS_i
        .type           _Z22kernel_bitsshift_blockPjiS_i,@function
        .size           _Z22kernel_bitsshift_blockPjiS_i,(.L_x_22 - _Z22kernel_bitsshift_blockPjiS_i)
        .other          _Z22kernel_bitsshift_blockPjiS_i,@"STO_CUDA_ENTRY STV_DEFAULT"
_Z22kernel_bitsshift_blockPjiS_i:
.text._Z22kernel_bitsshift_blockPjiS_i:
[----:B------:R-:W-:Y:S01]  /*0000*/  LDC R1, c[0x0][0x37c] ;  /* 0x0000df00ff017b82 */ /* 0x000fe20000000800 */
[----:B------:R-:W0:Y:S07]  /*0010*/  S2R R3, SR_TID.X ;  /* 0x0000000000037919 */ /* 0x000e2e0000002100 */
[----:B------:R-:W0:Y:S01]  /*0020*/  S2UR UR4, SR_CTAID.X ;  /* 0x00000000000479c3 */ /* 0x000e220000002500 */
[----:B------:R-:W1:Y:S01]  /*0030*/  LDCU UR7, c[0x0][0x398] ;  /* 0x00007300ff0777ac */ /* 0x000e620008000800 */
[----:B------:R-:W2:Y:S06]  /*0040*/  LDCU UR6, c[0x0][0x388] ;  /* 0x00007100ff0677ac */ /* 0x000eac0008000800 */
[----:B------:R-:W0:Y:S01]  /*0050*/  LDC R0, c[0x0][0x360] ;  /* 0x0000d800ff007b82 */ /* 0x000e220000000800 */
[----:B------:R-:W3:Y:S01]  /*0060*/  LDCU UR5, c[0x0][0x370] ;  /* 0x00006e00ff0577ac */ /* 0x000ee20008000800 */
[----:B-1----:R-:W-:-:S02]  /*0070*/  IMAD.U32 R2, RZ, RZ, UR7 ;  /* 0x00000007ff027e24 */ /* 0x002fc4000f8e00ff */
[C---:B0-----:R-:W-:Y:S02]  /*0080*/  IMAD R3, R0.reuse, UR4, R3 ;  /* 0x0000000400037c24 */ /* 0x041fe4000f8e0203 */
[----:B---3--:R-:W-:Y:S02]  /*0090*/  IMAD R0, R0, UR5, RZ ;  /* 0x0000000500007c24 */ /* 0x008fe4000f8e02ff */
[----:B------:R-:W-:-:S05]  /*00a0*/  IMAD.IADD R11, R3, 0x1, R2 ;  /* 0x00000001030b7824 */ /* 0x000fca00078e0202 */
[----:B--2---:R-:W-:-:S13]  /*00b0*/  ISETP.GE.AND P0, PT, R11, UR6, PT ;  /* 0x000000060b007c0c */ /* 0x004fda000bf06270 */
[----:B------:R-:W-:Y:S05]  /*00c0*/  @P0 EXIT ;  /* 0x000000000000094d */ /* 0x000fea0003800000 */
[----:B------:R-:W0:Y:S01]  /*00d0*/  I2F.U32.RP R8, R0 ;  /* 0x0000000000087306 */ /* 0x000e220000209000 */
[C---:B------:R-:W-:Y:S01]  /*00e0*/  IMAD.IADD R3, R0.reuse, 0x1, R11 ;  /* 0x0000000100037824 */ /* 0x040fe200078e020b */
[----:B------:R-:W-:Y:S01]  /*00f0*/  ISETP.NE.U32.AND P2, PT, R0, RZ, PT ;  /* 0x000000ff0000720c */ /* 0x000fe20003f45070 */
[----:B------:R-:W-:Y:S01]  /*0100*/  IMAD.MOV R9, RZ, RZ, -R0 ;  /* 0x000000ffff097224 */ /* 0x000fe200078e0a00 */
[----:B------:R-:W1:Y:S01]  /*0110*/  LDCU.64 UR4, c[0x0][0x358] ;  /* 0x00006b00ff0477ac */ /* 0x000e620008000a00 */
[----:B------:R-:W-:Y:S01]  /*0120*/  BSSY.RECONVERGENT B0, `(.L_x_9) ;  /* 0x0000043000007945 */ /* 0x000fe20003800200 */
[C---:B------:R-:W-:Y:S02]  /*0130*/  ISETP.GE.AND P0, PT, R3.reuse, UR6, PT ;  /* 0x0000000603007c0c */ /* 0x040fe4000bf06270 */
[----:B------:R-:W-:Y:S01]  /*0140*/  VIMNMX R6, PT, PT, R3, UR6, !PT ;  /* 0x0000000603067c48 */ /* 0x000fe2000ffe0100 */
[----:B------:R-:W2:Y:S01]  /*0150*/  LDCU UR6, c[0x0][0x398] ;  /* 0x00007300ff0677ac */ /* 0x000ea20008000800 */
[----:B------:R-:W-:-:S04]  /*0160*/  SEL R7, RZ, 0x1, P0 ;  /* 0x00000001ff077807 */ /* 0x000fc80000000000 */
[----:B------:R-:W-:Y:S01]  /*0170*/  IADD3 R3, PT, PT, R6, -R3, -R7 ;  /* 0x8000000306037210 */ /* 0x000fe20007ffe807 */
[----:B0-----:R-:W0:Y:S02]  /*0180*/  MUFU.RCP R8, R8 ;  /* 0x0000000800087308 */ /* 0x001e240000001000 */
[----:B0-----:R-:W-:-:S06]  /*0190*/  IADD3 R4, PT, PT, R8, 0xffffffe, RZ ;  /* 0x0ffffffe08047810 */ /* 0x001fcc0007ffe0ff */
[----:B------:R0:W3:Y:S02]  /*01a0*/  F2I.FTZ.U32.TRUNC.NTZ R5, R4 ;  /* 0x0000000400057305 */ /* 0x0000e4000021f000 */
[----:B0-----:R-:W-:Y:S02]  /*01b0*/  HFMA2 R4, -RZ, RZ, 0, 0 ;  /* 0x00000000ff047431 */ /* 0x001fe400000001ff */
[----:B---3--:R-:W-:-:S04]  /*01c0*/  IMAD R9, R9, R5, RZ ;  /* 0x0000000509097224 */ /* 0x008fc800078e02ff */
[----:B------:R-:W-:-:S06]  /*01d0*/  IMAD.HI.U32 R8, R5, R9, R4 ;  /* 0x0000000905087227 */ /* 0x000fcc00078e0004 */
[----:B------:R-:W-:-:S04]  /*01e0*/  IMAD.HI.U32 R8, R8, R3, RZ ;  /* 0x0000000308087227 */ /* 0x000fc800078e00ff */
[----:B------:R-:W-:-:S04]  /*01f0*/  IMAD.MOV R4, RZ, RZ, -R8 ;  /* 0x000000ffff047224 */ /* 0x000fc800078e0a08 */
[----:B------:R-:W-:-:S05]  /*0200*/  IMAD R3, R0, R4, R3 ;  /* 0x0000000400037224 */ /* 0x000fca00078e0203 */
[----:B------:R-:W-:-:S13]  /*0210*/  ISETP.GE.U32.AND P0, PT, R3, R0, PT ;  /* 0x000000000300720c */ /* 0x000fda0003f06070 */
[----:B------:R-:W-:Y:S01]  /*0220*/  @P0 IMAD.IADD R3, R3, 0x1, -R0 ;  /* 0x0000000103030824 */ /* 0x000fe200078e0a00 */
[----:B------:R-:W-:-:S04]  /*0230*/  @P0 IADD3 R8, PT, PT, R8, 0x1, RZ ;  /* 0x0000000108080810 */ /* 0x000fc80007ffe0ff */
[----:B------:R-:W-:-:S13]  /*0240*/  ISETP.GE.U32.AND P1, PT, R3, R0, PT ;  /* 0x000000000300720c */ /* 0x000fda0003f26070 */
[----:B------:R-:W-:Y:S01]  /*0250*/  @P1 VIADD R8, R8, 0x1 ;  /* 0x0000000108081836 */ /* 0x000fe20000000000 */
[----:B------:R-:W-:-:S05]  /*0260*/  @!P2 LOP3.LUT R8, RZ, R0, RZ, 0x33, !PT ;  /* 0x00000000ff08a212 */ /* 0x000fca00078e33ff */
[----:B------:R-:W-:-:S05]  /*0270*/  IMAD.IADD R8, R7, 0x1, R8 ;  /* 0x0000000107087824 */ /* 0x000fca00078e0208 */
[C---:B------:R-:W-:Y:S02]  /*0280*/  LOP3.LUT R3, R8.reuse, 0x3, RZ, 0xc0, !PT ;  /* 0x0000000308037812 */ /* 0x040fe400078ec0ff */
[----:B------:R-:W-:Y:S02]  /*0290*/  ISETP.GE.U32.AND P0, PT, R8, 0x3, PT ;  /* 0x000000030800780c */ /* 0x000fe40003f06070 */
[----:B------:R-:W-:-:S13]  /*02a0*/  ISETP.NE.AND P1, PT, R3, 0x3, PT ;  /* 0x000000030300780c */ /* 0x000fda0003f25270 */
[----:B-12---:R-:W-:Y:S05]  /*02b0*/  @!P1 BRA `(.L_x_10) ;  /* 0x0000000000a49947 */ /* 0x006fea0003800000 */
[-C--:B------:R-:W-:Y:S01]  /*02c0*/  IABS R3, R2.reuse ;  /* 0x0000000200037213 */ /* 0x080fe20000000000 */
[----:B------:R-:W0:Y:S01]  /*02d0*/  LDC.64 R4, c[0x0][0x380] ;  /* 0x0000e000ff047b82 */ /* 0x000e220000000a00 */
[----:B------:R-:W-:Y:S01]  /*02e0*/  VIADD R8, R8, 0x1 ;  /* 0x0000000108087836 */ /* 0x000fe20000000000 */
[----:B------:R-:W-:Y:S01]  /*02f0*/  ISETP.NE.AND P1, PT, R2, RZ, PT ;  /* 0x000000ff0200720c */ /* 0x000fe20003f25270 */
[----:B------:R-:W1:Y:S01]  /*0300*/  I2F.RP R12, R3 ;  /* 0x00000003000c7306 */ /* 0x000e620000209400 */
[----:B------:R-:W-:-:S04]  /*0310*/  LOP3.LUT R15, RZ, R2, RZ, 0x33, !PT ;  /* 0x00000002ff0f7212 */ /* 0x000fc800078e33ff */
[----:B------:R-:W2:Y:S03]  /*0320*/  LDC.64 R6, c[0x0][0x390] ;  /* 0x0000e400ff067b82 */ /* 0x000ea60000000a00 */
[----:B-1----:R-:W1:Y:S02]  /*0330*/  MUFU.RCP R12, R12 ;  /* 0x0000000c000c7308 */ /* 0x002e640000001000 */
[----:B-1----:R-:W-:-:S06]  /*0340*/  IADD3 R9, PT, PT, R12, 0xffffffe, RZ ;  /* 0x0ffffffe0c097810 */ /* 0x002fcc0007ffe0ff */
[----:B------:R-:W1:Y:S02]  /*0350*/  F2I.FTZ.U32.TRUNC.NTZ R9, R9 ;  /* 0x0000000900097305 */ /* 0x000e64000021f000 */
[----:B-1----:R-:W-:-:S04]  /*0360*/  IMAD.MOV R10, RZ, RZ, -R9 ;  /* 0x000000ffff0a7224 */ /* 0x002fc800078e0a09 */
[----:B------:R-:W-:Y:S01]  /*0370*/  IMAD R13, R10, R3, RZ ;  /* 0x000000030a0d7224 */ /* 0x000fe200078e02ff */
[----:B------:R-:W-:Y:S02]  /*0380*/  LOP3.LUT R10, R8, 0x3, RZ, 0xc0, !PT ;  /* 0x00000003080a7812 */ /* 0x000fe400078ec0ff */
[----:B------:R-:W-:-:S03]  /*0390*/  MOV R8, RZ ;  /* 0x000000ff00087202 */ /* 0x000fc60000000f00 */
[----:B------:R-:W-:Y:S02]  /*03a0*/  IMAD.MOV R10, RZ, RZ, -R10 ;  /* 0x000000ffff0a7224 */ /* 0x000fe400078e0a0a */
[----:B0-2---:R-:W-:-:S07]  /*03b0*/  IMAD.HI.U32 R14, R9, R13, R8 ;  /* 0x0000000d090e7227 */ /* 0x005fce00078e0008 */
.L_x_11:
[----:B0-----:R-:W-:Y:S01]  /*03c0*/  IABS R9, R11 ;  /* 0x0000000b00097213 */ /* 0x001fe20000000000 */
[----:B------:R-:W-:-:S04]  /*03d0*/  IMAD.U32 R2, RZ, RZ, UR6 ;  /* 0x00000006ff027e24 */ /* 0x000fc8000f8e00ff */
[----:B------:R-:W-:Y:S01]  /*03e0*/  IMAD.HI.U32 R8, R14, R9, RZ ;  /* 0x000000090e087227 */ /* 0x000fe200078e00ff */
[----:B------:R-:W-:-:S04]  /*03f0*/  IABS R13, R2 ;  /* 0x00000002000d7213 */ /* 0x000fc80000000000 */
[----:B------:R-:W-:-:S05]  /*0400*/  IADD3 R12, PT, PT, -R8, RZ, RZ ;  /* 0x000000ff080c7210 */ /* 0x000fca0007ffe1ff */
[----:B------:R-:W-:Y:S01]  /*0410*/  IMAD R12, R13, R12, R9 ;  /* 0x0000000c0d0c7224 */ /* 0x000fe200078e0209 */
[----:B------:R-:W-:-:S04]  /*0420*/  LOP3.LUT R9, R11, R2, RZ, 0x3c, !PT ;  /* 0x000000020b097212 */ /* 0x000fc800078e3cff */
[----:B------:R-:W-:Y:S02]  /*0430*/  ISETP.GT.U32.AND P3, PT, R3, R12, PT ;  /* 0x0000000c0300720c */ /* 0x000fe40003f64070 */
[----:B------:R-:W-:-:S11]  /*0440*/  ISETP.GE.AND P4, PT, R9, RZ, PT ;  /* 0x000000ff0900720c */ /* 0x000fd60003f86270 */
[----:B------:R-:W-:Y:S02]  /*0450*/  @!P3 IMAD.IADD R12, R12, 0x1, -R13 ;  /* 0x000000010c0cb824 */ /* 0x000fe400078e0a0d */
[----:B------:R-:W-:-:S03]  /*0460*/  @!P3 VIADD R8, R8, 0x1 ;  /* 0x000000010808b836 */ /* 0x000fc60000000000 */
[----:B------:R-:W-:-:S13]  /*0470*/  ISETP.GE.U32.AND P2, PT, R12, R3, PT ;  /* 0x000000030c00720c */ /* 0x000fda0003f46070 */
[----:B------:R-:W-:-:S05]  /*0480*/  @P2 IADD3 R8, PT, PT, R8, 0x1, RZ ;  /* 0x0000000108082810 */ /* 0x000fca0007ffe0ff */
[----:B------:R-:W-:-:S05]  /*0490*/  @!P4 IMAD.MOV R8, RZ, RZ, -R8 ;  /* 0x000000ffff08c224 */ /* 0x000fca00078e0a08 */
[----:B------:R-:W-:Y:S01]  /*04a0*/  SEL R13, R15, R8, !P1 ;  /* 0x000000080f0d7207 */ /* 0x000fe20004800000 */
[----:B------:R-:W-:-:S04]  /*04b0*/  IMAD.WIDE R8, R11, 0x4, R4 ;  /* 0x000000040b087825 */ /* 0x000fc800078e0204 */
[----:B------:R-:W-:Y:S01]  /*04c0*/  IMAD.WIDE R12, R13, 0x4, R6 ;  /* 0x000000040d0c7825 */ /* 0x000fe200078e0206 */
[----:B------:R-:W2:Y:S05]  /*04d0*/  LDG.E R17, desc[UR4][R8.64] ;  /* 0x0000000408117981 */ /* 0x000eaa000c1e1900 */
[----:B------:R-:W2:Y:S01]  /*04e0*/  LDG.E R12, desc[UR4][R12.64+-0x4] ;  /* 0xfffffc040c0c7981 */ /* 0x000ea2000c1e1900 */
[----:B------:R-:W-:Y:S01]  /*04f0*/  IADD3 R10, PT, PT, R10, 0x1, RZ ;  /* 0x000000010a0a7810 */ /* 0x000fe20007ffe0ff */
[----:B------:R-:W-:-:S03]  /*0500*/  IMAD.IADD R11, R0, 0x1, R11 ;  /* 0x00000001000b7824 */ /* 0x000fc600078e020b */
[----:B------:R-:W-:Y:S01]  /*0510*/  ISETP.NE.AND P2, PT, R10, RZ, PT ;  /* 0x000000ff0a00720c */ /* 0x000fe20003f45270 */
[----:B--2---:R-:W-:-:S05]  /*0520*/  IMAD.IADD R17, R12, 0x1, R17 ;  /* 0x000000010c117824 */ /* 0x004fca00078e0211 */
[----:B------:R0:W-:Y:S07]  /*0530*/  STG.E desc[UR4][R8.64], R17 ;  /* 0x0000001108007986 */ /* 0x0001ee000c101904 */
[----:B------:R-:W-:Y:S05]  /*0540*/  @P2 BRA `(.L_x_11) ;  /* 0xfffffffc009c2947 */ /* 0x000fea000383ffff */
.L_x_10:
[----:B------:R-:W-:Y:S05]  /*0550*/  BSYNC.RECONVERGENT B0 ;  /* 0x0000000000007941 */ /* 0x000fea0003800200 */
.L_x_9:
[----:B------:R-:W-:Y:S05]  /*0560*/  @!P0 EXIT ;  /* 0x000000000000894d */ /* 0x000fea0003800000 */
[----:B------:R-:W-:Y:S01]  /*0570*/  IABS R14, R2 ;  /* 0x00000002000e7213 */ /* 0x000fe20000000000 */
[----:B0-----:R-:W0:Y:S01]  /*0580*/  LDC R8, c[0x0][0x398] ;  /* 0x0000e600ff087b82 */ /* 0x001e220000000800 */
[----:B------:R-:W1:Y:S02]  /*0590*/  LDCU UR6, c[0x0][0x388] ;  /* 0x00007100ff0677ac */ /* 0x000e640008000800 */
[----:B------:R-:W2:Y:S05]  /*05a0*/  I2F.RP R9, R14 ;  /* 0x0000000e00097306 */ /* 0x000eaa0000209400 */
[----:B------:R-:W3:Y:S08]  /*05b0*/  LDC.64 R2, c[0x0][0x380] ;  /* 0x0000e000ff027b82 */ /* 0x000ef00000000a00 */
[----:B------:R-:W4:Y:S01]  /*05c0*/  LDC.64 R4, c[0x0][0x390] ;  /* 0x0000e400ff047b82 */ /* 0x000f220000000a00 */
[----:B--2---:R-:W2:Y:S02]  /*05d0*/  MUFU.RCP R9, R9 ;  /* 0x0000000900097308 */ /* 0x004ea40000001000 */
[----:B--2---:R-:W-:-:S06]  /*05e0*/  VIADD R6, R9, 0xffffffe ;  /* 0x0ffffffe09067836 */ /* 0x004fcc0000000000 */
[----:B------:R2:W5:Y:S02]  /*05f0*/  F2I.FTZ.U32.TRUNC.NTZ R7, R6 ;  /* 0x0000000600077305 */ /* 0x000564000021f000 */
[----:B--2---:R-:W-:Y:S01]  /*0600*/  IMAD.MOV.U32 R6, RZ, RZ, RZ ;  /* 0x000000ffff067224 */ /* 0x004fe200078e00ff */
[----:B-----5:R-:W-:-:S05]  /*0610*/  IADD3 R13, PT, PT, RZ, -R7, RZ ;  /* 0x80000007ff0d7210 */ /* 0x020fca0007ffe0ff */
[----:B------:R-:W-:-:S04]  /*0620*/  IMAD R13, R13, R14, RZ ;  /* 0x0000000e0d0d7224 */ /* 0x000fc800078e02ff */
[----:B01-34-:R-:W-:-:S07]  /*0630*/  IMAD.HI.U32 R13, R7, R13, R6 ;  /* 0x0000000d070d7227 */ /* 0x01bfce00078e0006 */
.L_x_12:
[----:B------:R-:W-:Y:S02]  /*0640*/  IABS R6, R11 ;  /* 0x0000000b00067213 */ /* 0x000fe40000000000 */
[-C--:B------:R-:W-:Y:S02]  /*0650*/  IABS R9, R8.reuse ;  /* 0x0000000800097213 */ /* 0x080fe40000000000 */
[----:B------:R-:W-:Y:S01]  /*0660*/  LOP3.LUT R12, RZ, R8, RZ, 0x33, !PT ;  /* 0x00000008ff0c7212 */ /* 0x000fe200078e33ff */
[----:B------:R-:W-:-:S04]  /*0670*/  IMAD.HI.U32 R13, R13, R6, RZ ;  /* 0x000000060d0d7227 */ /* 0x000fc800078e00ff */
[----:B------:R-:W-:-:S04]  /*0680*/  IMAD.MOV R7, RZ, RZ, -R13 ;  /* 0x000000ffff077224 */ /* 0x000fc800078e0a0d */
[----:B------:R-:W-:Y:S01]  /*0690*/  IMAD R7, R9, R7, R6 ;  /* 0x0000000709077224 */ /* 0x000fe200078e0206 */
[----:B------:R-:W-:-:S04]  /*06a0*/  LOP3.LUT R6, R11, R8, RZ, 0x3c, !PT ;  /* 0x000000080b067212 */ /* 0x000fc800078e3cff */
[----:B------:R-:W-:Y:S02]  /*06b0*/  ISETP.GT.U32.AND P1, PT, R14, R7, PT ;  /* 0x000000070e00720c */ /* 0x000fe40003f24070 */
[----:B------:R-:W-:-:S11]  /*06c0*/  ISETP.GE.AND P2, PT, R6, RZ, PT ;  /* 0x000000ff0600720c */ /* 0x000fd60003f46270 */
[----:B------:R-:W-:Y:S01]  /*06d0*/  @!P1 IADD3 R7, PT, PT, R7, -R9, RZ ;  /* 0x8000000907079210 */ /* 0x000fe20007ffe0ff */
[----:B------:R-:W-:-:S03]  /*06e0*/  @!P1 VIADD R13, R13, 0x1 ;  /* 0x000000010d0d9836 */ /* 0x000fc60000000000 */
[----:B------:R-:W-:Y:S01]  /*06f0*/  ISETP.GE.U32.AND P0, PT, R7, R14, PT ;  /* 0x0000000e0700720c */ /* 0x000fe20003f06070 */
[----:B------:R-:W-:-:S05]  /*0700*/  IMAD.WIDE R6, R11, 0x4, R2 ;  /* 0x000000040b067825 */ /* 0x000fca00078e0202 */
[----:B------:R-:W2:Y:S07]  /*0710*/  LDG.E R10, desc[UR4][R6.64] ;  /* 0x00000004060a7981 */ /* 0x000eae000c1e1900 */
[----:B------:R-:W-:Y:S01]  /*0720*/  @P0 VIADD R13, R13, 0x1 ;  /* 0x000000010d0d0836 */ /* 0x000fe20000000000 */
[----:B------:R-:W-:-:S04]  /*0730*/  ISETP.NE.AND P0, PT, R8, RZ, PT ;  /* 0x000000ff0800720c */ /* 0x000fc80003f05270 */
[----:B------:R-:W-:-:S04]  /*0740*/  @!P2 IADD3 R13, PT, PT, -R13, RZ, RZ ;  /* 0x000000ff0d0da210 */ /* 0x000fc80007ffe1ff */
[----:B------:R-:W-:-:S05]  /*0750*/  SEL R19, R12, R13, !P0 ;  /* 0x0000000d0c137207 */ /* 0x000fca0004000000 */
[----:B------:R-:W-:-:S06]  /*0760*/  IMAD.WIDE R18, R19, 0x4, R4 ;  /* 0x0000000413127825 */ /* 0x000fcc00078e0204 */
[----:B------:R-:W2:Y:S01]  /*0770*/  LDG.E R19, desc[UR4][R18.64+-0x4] ;  /* 0xfffffc0412137981 */ /* 0x000ea2000c1e1900 */
[----:B------:R-:W0:Y:S08]  /*0780*/  I2F.RP R20, R9 ;  /* 0x0000000900147306 */ /* 0x000e300000209400 */
[----:B0-----:R-:W0:Y:S02]  /*0790*/  MUFU.RCP R20, R20 ;  /* 0x0000001400147308 */ /* 0x001e240000001000 */
[----:B0-----:R-:W-:-:S06]  /*07a0*/  VIADD R16, R20, 0xffffffe ;  /* 0x0ffffffe14107836 */ /* 0x001fcc0000000000 */
[----:B------:R0:W1:Y:S01]  /*07b0*/  F2I.FTZ.U32.TRUNC.NTZ R17, R16 ;  /* 0x0000001000117305 */ /* 0x000062000021f000 */
[----:B------:R-:W-:Y:S01]  /*07c0*/  IADD3 R15, PT, PT, R0, R11, RZ ;  /* 0x0000000b000f7210 */ /* 0x000fe20007ffe0ff */
[----:B0-----:R-:W-:Y:S02]  /*07d0*/  IMAD.MOV.U32 R16, RZ, RZ, RZ ;  /* 0x000000ffff107224 */ /* 0x001fe400078e00ff */
[----:B-1----:R-:W-:-:S04]  /*07e0*/  IMAD.MOV R14, RZ, RZ, -R17 ;  /* 0x000000ffff0e7224 */ /* 0x002fc800078e0a11 */
[----:B------:R-:W-:Y:S01]  /*07f0*/  IMAD R13, R14, R9, RZ ;  /* 0x000000090e0d7224 */ /* 0x000fe200078e02ff */
[----:B------:R-:W-:-:S03]  /*0800*/  IABS R14, R15 ;  /* 0x0000000f000e7213 */ /* 0x000fc60000000000 */
[----:B------:R-:W-:-:S06]  /*0810*/  IMAD.HI.U32 R13, R17, R13, R16 ;  /* 0x0000000d110d7227 */ /* 0x000fcc00078e0010 */
[----:B------:R-:W-:-:S04]  /*0820*/  IMAD.HI.U32 R11, R13, R14, RZ ;  /* 0x0000000e0d0b7227 */ /* 0x000fc800078e00ff */
[----:B------:R-:W-:-:S04]  /*0830*/  IMAD.MOV R17, RZ, RZ, -R11 ;  /* 0x000000ffff117224 */ /* 0x000fc800078e0a0b */
[----:B------:R-:W-:Y:S01]  /*0840*/  IMAD R17, R9, R17, R14 ;  /* 0x0000001109117224 */ /* 0x000fe200078e020e */
[----:B------:R-:W-:-:S04]  /*0850*/  MOV R14, R9 ;  /* 0x00000009000e7202 */ /* 0x000fc80000000f00 */
[----:B------:R-:W-:Y:S02]  /*0860*/  ISETP.GT.U32.AND P2, PT, R14, R17, PT ;  /* 0x000000110e00720c */ /* 0x000fe40003f44070 */
[----:B------:R-:W-:-:S11]  /*0870*/  LOP3.LUT R16, R15, R8, RZ, 0x3c, !PT ;  /* 0x000000080f107212 */ /* 0x000fd600078e3cff */
[----:B------:R-:W-:-:S05]  /*0880*/  @!P2 IMAD.IADD R17, R17, 0x1, -R9 ;  /* 0x000000011111a824 */ /* 0x000fca00078e0a09 */
[----:B------:R-:W-:Y:S02]  /*0890*/  ISETP.GE.U32.AND P1, PT, R17, R14, PT ;  /* 0x0000000e1100720c */ /* 0x000fe40003f26070 */
[----:B------:R-:W-:Y:S01]  /*08a0*/  ISETP.GE.AND P3, PT, R16, RZ, PT ;  /* 0x000000ff1000720c */ /* 0x000fe20003f66270 */
[----:B------:R-:W-:-:S10]  /*08b0*/  @!P2 VIADD R11, R11, 0x1 ;  /* 0x000000010b0ba836 */ /* 0x000fd40000000000 */
[----:B------:R-:W-:-:S05]  /*08c0*/  @P1 IADD3 R11, PT, PT, R11, 0x1, RZ ;  /* 0x000000010b0b1810 */ /* 0x000fca0007ffe0ff */
[----:B------:R-:W-:-:S05]  /*08d0*/  @!P3 IMAD.MOV R11, RZ, RZ, -R11 ;  /* 0x000000ffff0bb224 */ /* 0x000fca00078e0a0b */
[----:B------:R-:W-:-:S05]  /*08e0*/  SEL R17, R12, R11, !P0 ;  /* 0x0000000b0c117207 */ /* 0x000fca0004000000 */
[----:B------:R-:W-:-:S04]  /*08f0*/  IMAD.WIDE R16, R17, 0x4, R4 ;  /* 0x0000000411107825 */ /* 0x000fc800078e0204 */
[----:B--2---:R-:W-:Y:S02]  /*0900*/  IMAD.IADD R19, R19, 0x1, R10 ;  /* 0x0000000113137824 */ /* 0x004fe400078e020a */
[----:B------:R-:W-:-:S03]  /*0910*/  IMAD.WIDE R10, R0, 0x4, R6 ;  /* 0x00000004000a7825 */ /* 0x000fc600078e0206 */
[----:B------:R0:W-:Y:S04]  /*0920*/  STG.E desc[UR4][R6.64], R19 ;  /* 0x0000001306007986 */ /* 0x0001e8000c101904 */
[----:B------:R-:W2:Y:S04]  /*0930*/  LDG.E R21, desc[UR4][R10.64] ;  /* 0x000000040a157981 */ /* 0x000ea8000c1e1900 */
[----:B------:R1:W2:Y:S01]  /*0940*/  LDG.E R16, desc[UR4][R16.64+-0x4] ;  /* 0xfffffc0410107981 */ /* 0x0002a2000c1e1900 */
[----:B------:R-:W-:-:S04]  /*0950*/  IADD3 R15, PT, PT, R0, R15, RZ ;  /* 0x0000000f000f7210 */ /* 0x000fc80007ffe0ff */
[----:B------:R-:W-:-:S05]  /*0960*/  IABS R20, R15 ;  /* 0x0000000f00147213 */ /* 0x000fca0000000000 */
[----:B------:R-:W-:-:S04]  /*0970*/  IMAD.HI.U32 R18, R13, R20, RZ ;  /* 0x000000140d127227 */ /* 0x000fc800078e00ff */
[----:B------:R-:W-:-:S04]  /*0980*/  IMAD.MOV R23, RZ, RZ, -R18 ;  /* 0x000000ffff177224 */ /* 0x000fc800078e0a12 */
[----:B------:R-:W-:-:S05]  /*0990*/  IMAD R23, R9, R23, R20 ;  /* 0x0000001709177224 */ /* 0x000fca00078e0214 */
[----:B------:R-:W-:Y:S02]  /*09a0*/  ISETP.GT.U32.AND P2, PT, R14, R23, PT ;  /* 0x000000170e00720c */ /* 0x000fe40003f44070 */
[----:B0-----:R-:W-:-:S11]  /*09b0*/  LOP3.LUT R6, R15, R8, RZ, 0x3c, !PT ;  /* 0x000000080f067212 */ /* 0x001fd600078e3cff */
[----:B------:R-:W-:Y:S01]  /*09c0*/  @!P2 IMAD.IADD R23, R23, 0x1, -R9 ;  /* 0x000000011717a824 */ /* 0x000fe200078e0a09 */
[----:B------:R-:W-:-:S04]  /*09d0*/  ISETP.GE.AND P3, PT, R6, RZ, PT ;  /* 0x000000ff0600720c */ /* 0x000fc80003f66270 */
[----:B------:R-:W-:Y:S02]  /*09e0*/  ISETP.GE.U32.AND P1, PT, R23, R14, PT ;  /* 0x0000000e1700720c */ /* 0x000fe40003f26070 */
[----:B------:R-:W-:-:S11]  /*09f0*/  @!P2 IADD3 R18, PT, PT, R18, 0x1, RZ ;  /* 0x000000011212a810 */ /* 0x000fd60007ffe0ff */
[----:B------:R-:W-:-:S04]  /*0a00*/  @P1 VIADD R18, R18, 0x1 ;  /* 0x0000000112121836 */ /* 0x000fc80000000000 */
[----:B------:R-:W-:-:S05]  /*0a10*/  @!P3 IMAD.MOV R18, RZ, RZ, -R18 ;  /* 0x000000ffff12b224 */ /* 0x000fca00078e0a12 */
[----:B-1----:R-:W-:Y:S01]  /*0a20*/  SEL R17, R12, R18, !P0 ;  /* 0x000000120c117207 */ /* 0x002fe20004000000 */
[----:B------:R-:W-:Y:S01]  /*0a30*/  IMAD.WIDE R6, R0, 0x4, R10 ;  /* 0x0000000400067825 */ /* 0x000fe200078e020a */
[----:B--2---:R-:W-:-:S03]  /*0a40*/  IADD3 R21, PT, PT, R16, R21, RZ ;  /* 0x0000001510157210 */ /* 0x004fc60007ffe0ff */
[----:B------:R-:W-:Y:S02]  /*0a50*/  IMAD.WIDE R16, R17, 0x4, R4 ;  /* 0x0000000411107825 */ /* 0x000fe400078e0204 */
[----:B------:R0:W-:Y:S04]  /*0a60*/  STG.E desc[UR4][R10.64], R21 ;  /* 0x000000150a007986 */ /* 0x0001e8000c101904 */
[----:B------:R1:W2:Y:S04]  /*0a70*/  LDG.E R16, desc[UR4][R16.64+-0x4] ;  /* 0xfffffc0410107981 */ /* 0x0002a8000c1e1900 */
[----:B------:R-:W2:Y:S01]  /*0a80*/  LDG.E R19, desc[UR4][R6.64] ;  /* 0x0000000406137981 */ /* 0x000ea2000c1e1900 */
[----:B------:R-:W-:-:S05]  /*0a90*/  IMAD.IADD R15, R0, 0x1, R15 ;  /* 0x00000001000f7824 */ /* 0x000fca00078e020f */
[----:B------:R-:W-:-:S05]  /*0aa0*/  IABS R20, R15 ;  /* 0x0000000f00147213 */ /* 0x000fca0000000000 */
[----:B------:R-:W-:-:S04]  /*0ab0*/  IMAD.HI.U32 R18, R13, R20, RZ ;  /* 0x000000140d127227 */ /* 0x000fc800078e00ff */
[----:B------:R-:W-:-:S04]  /*0ac0*/  IMAD.MOV R23, RZ, RZ, -R18 ;  /* 0x000000ffff177224 */ /* 0x000fc800078e0a12 */
[----:B------:R-:W-:-:S05]  /*0ad0*/  IMAD R23, R9, R23, R20 ;  /* 0x0000001709177224 */ /* 0x000fca00078e0214 */
[----:B------:R-:W-:-:S13]  /*0ae0*/  ISETP.GT.U32.AND P2, PT, R14, R23, PT ;  /* 0x000000170e00720c */ /* 0x000fda0003f44070 */
[----:B------:R-:W-:Y:S02]  /*0af0*/  @!P2 IADD3 R23, PT, PT, R23, -R9, RZ ;  /* 0x800000091717a210 */ /* 0x000fe40007ffe0ff */
[----:B------:R-:W-:Y:S02]  /*0b00*/  LOP3.LUT R9, R15, R8, RZ, 0x3c, !PT ;  /* 0x000000080f097212 */ /* 0x000fe400078e3cff */
[----:B------:R-:W-:Y:S02]  /*0b10*/  ISETP.GE.U32.AND P1, PT, R23, R14, PT ;  /* 0x0000000e1700720c */ /* 0x000fe40003f26070 */
[----:B------:R-:W-:Y:S01]  /*0b20*/  ISETP.GE.AND P3, PT, R9, RZ, PT ;  /* 0x000000ff0900720c */ /* 0x000fe20003f66270 */
[----:B------:R-:W-:-:S10]  /*0b30*/  @!P2 VIADD R18, R18, 0x1 ;  /* 0x000000011212a836 */ /* 0x000fd40000000000 */
[----:B------:R-:W-:-:S05]  /*0b40*/  @P1 IADD3 R18, PT, PT, R18, 0x1, RZ ;  /* 0x0000000112121810 */ /* 0x000fca0007ffe0ff */
[----:B------:R-:W-:-:S05]  /*0b50*/  @!P3 IMAD.MOV R18, RZ, RZ, -R18 ;  /* 0x000000ffff12b224 */ /* 0x000fca00078e0a12 */
[----:B-1----:R-:W-:Y:S02]  /*0b60*/  SEL R17, R12, R18, !P0 ;  /* 0x000000120c117207 */ /* 0x002fe40004000000 */
[----:B--2---:R-:W-:-:S03]  /*0b70*/  IADD3 R9, PT, PT, R16, R19, RZ ;  /* 0x0000001310097210 */ /* 0x004fc60007ffe0ff */
[----:B------:R-:W-:-:S04]  /*0b80*/  IMAD.WIDE R16, R17, 0x4, R4 ;  /* 0x0000000411107825 */ /* 0x000fc800078e0204 */
[----:B------:R-:W-:Y:S01]  /*0b90*/  IMAD.WIDE R18, R0, 0x4, R6 ;  /* 0x0000000400127825 */ /* 0x000fe200078e0206 */
[----:B------:R1:W-:Y:S04]  /*0ba0*/  STG.E desc[UR4][R6.64], R9 ;  /* 0x0000000906007986 */ /* 0x0003e8000c101904 */
[----:B------:R-:W2:Y:S04]  /*0bb0*/  LDG.E R16, desc[UR4][R16.64+-0x4] ;  /* 0xfffffc0410107981 */ /* 0x000ea8000c1e1900 */
[----:B0-----:R-:W2:Y:S02]  /*0bc0*/  LDG.E R11, desc[UR4][R18.64] ;  /* 0x00000004120b7981 */ /* 0x001ea4000c1e1900 */
[----:B--2---:R-:W-:Y:S01]  /*0bd0*/  IMAD.IADD R21, R16, 0x1, R11 ;  /* 0x0000000110157824 */ /* 0x004fe200078e020b */
[----:B------:R-:W-:-:S04]  /*0be0*/  IADD3 R11, PT, PT, R0, R15, RZ ;  /* 0x0000000f000b7210 */ /* 0x000fc80007ffe0ff */
[----:B------:R1:W-:Y:S01]  /*0bf0*/  STG.E desc[UR4][R18.64], R21 ;  /* 0x0000001512007986 */ /* 0x0003e2000c101904 */
[----:B------:R-:W-:-:S13]  /*0c00*/  ISETP.GE.AND P0, PT, R11, UR6, PT ;  /* 0x000000060b007c0c */ /* 0x000fda000bf06270 */
[----:B-1----:R-:W-:Y:S05]  /*0c10*/  @!P0 BRA `(.L_x_12) ;  /* 0xfffffff800888947 */ /* 0x002fea000383ffff */
[----:B------:R-:W-:Y:S05]  /*0c20*/  EXIT ;  /* 0x000000000000794d */ /* 0x000fea0003800000 */
.L_x_13:
        /* <DEDUP_REMOVED lines=13> */
.L_x_22:


//--------------------- .text._Z16kernel_bitsshiftPjiiS_ --------------------------
	.section	.text._Z16kernel_bitsshiftPjiiS_,"ax",@progbits
	.align	128
        .global         _Z16kernel_bitsshiftPjiiS_
        .type           _Z16kernel_bitsshiftPjiiS_,@function
        .size           _Z16kernel_bitsshiftPjiiS_,(.L_x_23 - _Z16kernel_bitsshiftPjiiS_)
        .other          _Z16kernel_bitsshiftPjiiS_,@"STO_CUDA_ENTRY STV_DEFAULT"
_Z16kernel_bitsshiftPjiiS_:
.text._Z16kernel_bitsshiftPjiiS_:
[----:B------:R-:W-:Y:S01]  /*0000*/  LDC R1, c[0x0][0x37c] ;  /* 0x0000df00ff017b82 */ /* 0x000fe20000000800 */
[----:B------:R-:W0:Y:S07]  /*0010*/  S2R R7, SR_TID.X ;  /* 0x0000000000077919 */ /* 0x000e2e0000002100 */
[----:B------:R-:W0:Y:S01]  /*0020*/  S2UR UR4, SR_CTAID.X ;  /* 0x00000000000479c3 */ /* 0x000e220000002500 */
[----:B------:R-:W1:Y:S07]  /*0030*/  LDCU UR6, c[0x0][0x388] ;  /* 0x00007100ff0677ac */ /* 0x000e6e0008000800 */
[----:B------:R-:W0:Y:S01]  /*0040*/  LDC R0, c[0x0][0x360] ;  /* 0x0000d800ff007b82 */ /* 0x000e220000000800 */
[----:B------:R-:W2:Y:S01]  /*0050*/  LDCU UR5, c[0x0][0x370] ;  /* 0x00006e00ff0577ac */ /* 0x000ea20008000800 */
[----:B0-----:R-:W-:-:S02]  /*0060*/  IMAD R7, R0, UR4, R7 ;  /* 0x0000000400077c24 */ /* 0x001fc4000f8e0207 */
[----:B--2---:R-:W-:-:S03]  /*0070*/  IMAD R0, R0, UR5, RZ ;  /* 0x0000000500007c24 */ /* 0x004fc6000f8e02ff */
[----:B-1----:R-:W-:-:S13]  /*0080*/  ISETP.GE.AND P0, PT, R7, UR6, PT ;  /* 0x0000000607007c0c */ /* 0x002fda000bf06270 */
[----:B------:R-:W-:Y:S05]  /*0090*/  @P0 EXIT ;  /* 0x000000000000094d */ /* 0x000fea0003800000 */
[----:B------:R-:W0:Y:S01]  /*00a0*/  I2F.U32.RP R8, R0 ;  /* 0x0000000000087306 */ /* 0x000e220000209000 */
[C---:B------:R-:W-:Y:S01]  /*00b0*/  IMAD.IADD R4, R0.reuse, 0x1, R7 ;  /* 0x0000000100047824 */ /* 0x040fe200078e0207 */
[----:B------:R-:W-:Y:S01]  /*00c0*/  ISETP.NE.U32.AND P2, PT, R0, RZ, PT ;  /* 0x000000ff0000720c */ /* 0x000fe20003f45070 */
[----:B------:R-:W-:Y:S01]  /*00d0*/  IMAD.MOV R9, RZ, RZ, -R0 ;  /* 0x000000ffff097224 */ /* 0x000fe200078e0a00 */
[----:B------:R-:W1:Y:S01]  /*00e0*/  LDCU UR8, c[0x0][0x38c] ;  /* 0x00007180ff0877ac */ /* 0x000e620008000800 */
[----:B------:R-:W-:Y:S01]  /*00f0*/  BSSY.RECONVERGENT B0, `(.L_x_14) ;  /* 0x000002c000007945 */ /* 0x000fe20003800200 */
[C---:B------:R-:W-:Y:S02]  /*0100*/  ISETP.GE.AND P0, PT, R4.reuse, UR6, PT ;  /* 0x0000000604007c0c */ /* 0x040fe4000bf06270 */
[----:B------:R-:W-:Y:S01]  /*0110*/  VIMNMX R5, PT, PT, R4, UR6, !PT ;  /* 0x0000000604057c48 */ /* 0x000fe2000ffe0100 */
[----:B------:R-:W2:Y:S01]  /*0120*/  LDCU.64 UR4, c[0x0][0x358] ;  /* 0x00006b00ff0477ac */ /* 0x000ea20008000a00 */
[----:B------:R-:W-:Y:S01]  /*0130*/  SEL R6, RZ, 0x1, P0 ;  /* 0x00000001ff067807 */ /* 0x000fe20000000000 */
[----:B------:R-:W3:Y:S03]  /*0140*/  LDCU UR7, c[0x0][0x38c] ;  /* 0x00007180ff0777ac */ /* 0x000ee60008000800 */
[----:B------:R-:W-:Y:S01]  /*0150*/  IADD3 R5, PT, PT, R5, -R4, -R6 ;  /* 0x8000000405057210 */ /* 0x000fe20007ffe806 */
[----:B0-----:R-:W0:Y:S02]  /*0160*/  MUFU.RCP R8, R8 ;  /* 0x0000000800087308 */ /* 0x001e240000001000 */
[----:B0-----:R-:W-:-:S06]  /*0170*/  VIADD R2, R8, 0xffffffe ;  /* 0x0ffffffe08027836 */ /* 0x001fcc0000000000 */
[----:B------:R0:W4:Y:S02]  /*0180*/  F2I.FTZ.U32.TRUNC.NTZ R3, R2 ;  /* 0x0000000200037305 */ /* 0x000124000021f000 */
[----:B0-----:R-:W-:Y:S02]  /*0190*/  HFMA2 R2, -RZ, RZ, 0, 0 ;  /* 0x00000000ff027431 */ /* 0x001fe400000001ff */
[----:B----4-:R-:W-:-:S04]  /*01a0*/  IMAD R9, R9, R3, RZ ;  /* 0x0000000309097224 */ /* 0x010fc800078e02ff */
[----:B------:R-:W-:-:S06]  /*01b0*/  IMAD.HI.U32 R8, R3, R9, R2 ;  /* 0x0000000903087227 */ /* 0x000fcc00078e0002 */
[----:B------:R-:W-:-:S04]  /*01c0*/  IMAD.HI.U32 R9, R8, R5, RZ ;  /* 0x0000000508097227 */ /* 0x000fc800078e00ff */
[----:B------:R-:W-:-:S04]  /*01d0*/  IMAD.MOV R2, RZ, RZ, -R9 ;  /* 0x000000ffff027224 */ /* 0x000fc800078e0a09 */
[----:B------:R-:W-:Y:S02]  /*01e0*/  IMAD R5, R0, R2, R5 ;  /* 0x0000000200057224 */ /* 0x000fe400078e0205 */
[----:B------:R-:W0:Y:S03]  /*01f0*/  LDC.64 R2, c[0x0][0x380] ;  /* 0x0000e000ff027b82 */ /* 0x000e260000000a00 */
[----:B------:R-:W-:-:S13]  /*0200*/  ISETP.GE.U32.AND P0, PT, R5, R0, PT ;  /* 0x000000000500720c */ /* 0x000fda0003f06070 */
[----:B------:R-:W-:Y:S01]  /*0210*/  @P0 IMAD.IADD R5, R5, 0x1, -R0 ;  /* 0x0000000105050824 */ /* 0x000fe200078e0a00 */
[----:B------:R-:W-:-:S04]  /*0220*/  @P0 IADD3 R9, PT, PT, R9, 0x1, RZ ;  /* 0x0000000109090810 */ /* 0x000fc80007ffe0ff */
[-C--:B------:R-:W-:Y:S02]  /*0230*/  ISETP.GE.U32.AND P1, PT, R5, R0.reuse, PT ;  /* 0x000000000500720c */ /* 0x080fe40003f26070 */
[----:B------:R-:W4:Y:S11]  /*0240*/  LDC.64 R4, c[0x0][0x390] ;  /* 0x0000e400ff047b82 */ /* 0x000f360000000a00 */
[----:B------:R-:W-:Y:S01]  /*0250*/  @P1 VIADD R9, R9, 0x1 ;  /* 0x0000000109091836 */ /* 0x000fe20000000000 */
[----:B------:R-:W-:-:S05]  /*0260*/  @!P2 LOP3.LUT R9, RZ, R0, RZ, 0x33, !PT ;  /* 0x00000000ff09a212 */ /* 0x000fca00078e33ff */
[----:B------:R-:W-:-:S05]  /*0270*/  IMAD.IADD R6, R6, 0x1, R9 ;  /* 0x0000000106067824 */ /* 0x000fca00078e0209 */
[C---:B------:R-:W-:Y:S02]  /*0280*/  LOP3.LUT R8, R6.reuse, 0x3, RZ, 0xc0, !PT ;  /* 0x0000000306087812 */ /* 0x040fe400078ec0ff */
[----:B------:R-:W-:Y:S02]  /*0290*/  ISETP.GE.U32.AND P1, PT, R6, 0x3, PT ;  /* 0x000000030600780c */ /* 0x000fe40003f26070 */
[----:B------:R-:W-:-:S13]  /*02a0*/  ISETP.NE.AND P0, PT, R8, 0x3, PT ;  /* 0x000000030800780c */ /* 0x000fda0003f05270 */
[----:B0123--:R-:W-:Y:S05]  /*02b0*/  @!P0 BRA `(.L_x_15) ;  /* 0x00000000003c8947 */ /* 0x00ffea0003800000 */
[----:B------:R-:W0:Y:S01]  /*02c0*/  LDC.64 R8, c[0x0][0x390] ;  /* 0x0000e400ff087b82 */ /* 0x000e220000000a00 */
[----:B------:R-:W-:-:S04]  /*02d0*/  IADD3 R6, PT, PT, R6, 0x1, RZ ;  /* 0x0000000106067810 */ /* 0x000fc80007ffe0ff */
[----:B------:R-:W-:-:S03]  /*02e0*/  LOP3.LUT R6, R6, 0x3, RZ, 0xc0, !PT ;  /* 0x0000000306067812 */ /* 0x000fc600078ec0ff */
[----:B------:R-:W1:Y:S02]  /*02f0*/  LDC.64 R10, c[0x0][0x380] ;  /* 0x0000e000ff0a7b82 */ /* 0x000e640000000a00 */
[----:B------:R-:W-:-:S07]  /*0300*/  IMAD.MOV R6, RZ, RZ, -R6 ;  /* 0x000000ffff067224 */ /* 0x000fce00078e0a06 */
.L_x_16:
[----:B-1----:R-:W-:-:S06]  /*0310*/  IMAD.WIDE R14, R7, 0x4, R10 ;  /* 0x00000004070e7825 */ /* 0x002fcc00078e020a */
[----:B--2---:R-:W2:Y:S01]  /*0320*/  LDG.E R14, desc[UR4][R14.64] ;  /* 0x000000040e0e7981 */ /* 0x004ea2000c1e1900 */
[----:B0-----:R-:W-:Y:S01]  /*0330*/  IMAD.WIDE R12, R7, 0x4, R8 ;  /* 0x00000004070c7825 */ /* 0x001fe200078e0208 */
[----:B------:R-:W-:-:S03]  /*0340*/  IADD3 R7, PT, PT, R0, R7, RZ ;  /* 0x0000000700077210 */ /* 0x000fc60007ffe0ff */
[----:B------:R-:W-:-:S05]  /*0350*/  VIADD R6, R6, 0x1 ;  /* 0x0000000106067836 */ /* 0x000fca0000000000 */
[----:B------:R-:W-:Y:S02]  /*0360*/  ISETP.NE.AND P0, PT, R6, RZ, PT ;  /* 0x000000ff0600720c */ /* 0x000fe40003f05270 */
[----:B--2---:R-:W-:-:S04]  /*0370*/  SHF.R.U32.HI R16, RZ, UR7, R14 ;  /* 0x00000007ff107c19 */ /* 0x004fc8000801160e */
[----:B------:R-:W-:-:S05]  /*0380*/  LOP3.LUT R17, R16, 0x1, RZ, 0xc0, !PT ;  /* 0x0000000110117812 */ /* 0x000fca00078ec0ff */
[----:B------:R2:W-:Y:S02]  /*0390*/  STG.E desc[UR4][R12.64], R17 ;  /* 0x000000110c007986 */ /* 0x0005e4000c101904 */
[----:B------:R-:W-:Y:S05]  /*03a0*/  @P0 BRA `(.L_x_16) ;  /* 0xfffffffc00d80947 */ /* 0x000fea000383ffff */
.L_x_15:
[----:B------:R-:W-:Y:S05]  /*03b0*/  BSYNC.RECONVERGENT B0 ;  /* 0x0000000000007941 */ /* 0x000fea0003800200 */
.L_x_14:
[----:B------:R-:W-:Y:S05]  /*03c0*/  @!P1 EXIT ;  /* 0x000000000000994d */ /* 0x000fea0003800000 */
.L_x_17:
[----:B-1----:R-:W-:-:S05]  /*03d0*/  IMAD.WIDE R14, R7, 0x4, R2 ;  /* 0x00000004070e7825 */ /* 0x002fca00078e0202 */
[----:B------:R-:W3:Y:S01]  /*03e0*/  LDG.E R6, desc[UR4][R14.64] ;  /* 0x000000040e067981 */ /* 0x000ee2000c1e1900 */
[----:B--2-4-:R-:W-:-:S04]  /*03f0*/  IMAD.WIDE R16, R7, 0x4, R4 ;  /* 0x0000000407107825 */ /* 0x014fc800078e0204 */
[----:B------:R-:W-:Y:S01]  /*0400*/  IMAD.WIDE R8, R0, 0x4, R14 ;  /* 0x0000000400087825 */ /* 0x000fe200078e020e */
[----:B---3--:R-:W-:-:S04]  /*0410*/  SHF.R.U32.HI R6, RZ, UR8, R6 ;  /* 0x00000008ff067c19 */ /* 0x008fc80008011606 */
[----:B------:R-:W-:-:S05]  /*0420*/  LOP3.LUT R19, R6, 0x1, RZ, 0xc0, !PT ;  /* 0x0000000106137812 */ /* 0x000fca00078ec0ff */
[----:B------:R0:W-:Y:S04]  /*0430*/  STG.E desc[UR4][R16.64], R19 ;  /* 0x0000001310007986 */ /* 0x0001e8000c101904 */
[----:B------:R-:W2:Y:S01]  /*0440*/  LDG.E R6, desc[UR4][R8.64] ;  /* 0x0000000408067981 */ /* 0x000ea2000c1e1900 */
[----:B------:R-:W-:-:S04]  /*0450*/  IMAD.WIDE R10, R0, 0x4, R16 ;  /* 0x00000004000a7825 */ /* 0x000fc800078e0210 */
[----:B------:R-:W-:Y:S01]  /*0460*/  IMAD.WIDE R12, R0, 0x4, R8 ;  /* 0x00000004000c7825 */ /* 0x000fe200078e0208 */
[----:B--2---:R-:W-:-:S04]  /*0470*/  SHF.R.U32.HI R6, RZ, UR8, R6 ;  /* 0x00000008ff067c19 */ /* 0x004fc80008011606 */
[----:B------:R-:W-:-:S05]  /*0480*/  LOP3.LUT R21, R6, 0x1, RZ, 0xc0, !PT ;  /* 0x0000000106157812 */ /* 0x000fca00078ec0ff */
[----:B------:R1:W-:Y:S04]  /*0490*/  STG.E desc[UR4][R10.64], R21 ;  /* 0x000000150a007986 */ /* 0x0003e8000c101904 */
[----:B------:R-:W2:Y:S01]  /*04a0*/  LDG.E R6, desc[UR4][R12.64] ;  /* 0x000000040c067981 */ /* 0x000ea2000c1e1900 */
[----:B------:R-:W-:-:S04]  /*04b0*/  IMAD.WIDE R14, R0, 0x4, R10 ;  /* 0x00000004000e7825 */ /* 0x000fc800078e020a */
[----:B0-----:R-:W-:Y:S01]  /*04c0*/  IMAD.WIDE R16, R0, 0x4, R12 ;  /* 0x0000000400107825 */ /* 0x001fe200078e020c */
[----:B--2---:R-:W-:-:S04]  /*04d0*/  SHF.R.U32.HI R6, RZ, UR8, R6 ;  /* 0x00000008ff067c19 */ /* 0x004fc80008011606 */
[----:B------:R-:W-:-:S05]  /*04e0*/  LOP3.LUT R23, R6, 0x1, RZ, 0xc0, !PT ;  /* 0x0000000106177812 */ /* 0x000fca00078ec0ff */
[----:B------:R1:W-:Y:S04]  /*04f0*/  STG.E desc[UR4][R14.64], R23 ;  /* 0x000000170e007986 */ /* 0x0003e8000c101904 */
[----:B------:R-:W2:Y:S01]  /*0500*/  LDG.E R16, desc[UR4][R16.64] ;  /* 0x0000000410107981 */ /* 0x000ea2000c1e1900 */
[----:B------:R-:W-:-:S04]  /*0510*/  IMAD.WIDE R8, R0, 0x4, R14 ;  /* 0x0000000400087825 */ /* 0x000fc800078e020e */
[----:B------:R-:W-:-:S05]  /*0520*/  IMAD R7, R0, 0x4, R7 ;  /* 0x0000000400077824 */ /* 0x000fca00078e0207 */
[----:B------:R-:W-:Y:S02]  /*0530*/  ISETP.GE.AND P0, PT, R7, UR6, PT ;  /* 0x0000000607007c0c */ /* 0x000fe4000bf06270 */
[----:B--2---:R-:W-:-:S04]  /*0540*/  SHF.R.U32.HI R6, RZ, UR8, R16 ;  /* 0x00000008ff067c19 */ /* 0x004fc80008011610 */
[----:B------:R-:W-:-:S05]  /*0550*/  LOP3.LUT R19, R6, 0x1, RZ, 0xc0, !PT ;  /* 0x0000000106137812 */ /* 0x000fca00078ec0ff */
[----:B------:R1:W-:Y:S02]  /*0560*/  STG.E desc[UR4][R8.64], R19 ;  /* 0x0000001308007986 */ /* 0x0003e4000c101904 */
[----:B------:R-:W-:Y:S05]  /*0570*/  @!P0 BRA `(.L_x_17) ;  /* 0xfffffffc00948947 */ /* 0x000fea000383ffff */
[----:B------:R-:W-:Y:S05]  /*0580*/  EXIT ;  /* 0x000000000000794d */ /* 0x000fea0003800000 */
.L_x_18:
        /* <DEDUP_REMOVED lines=15> */
.L_x_23:


//--------------------- .text._Z16kernel_radixsortPjiiS_S_ --------------------------
	.section	.text._Z16kernel_radixsortPjiiS_S_,"ax",@progbits
	.align	128
        .global         _Z16kernel_radixsortPjiiS_S_
        .type           _Z16kernel_radixsortPjiiS_S_,@function
        .size           _Z16kernel_radixsortPjiiS_S_,(.L_x_24 - _Z16kernel_radixsortPjiiS_S_)
        .other          _Z16kernel_radixsortPjiiS_S_,@"STO_CUDA_ENTRY STV_DEFAULT"
_Z16kernel_radixsortPjiiS_S_:
.text._Z16kernel_radixsortPjiiS_S_:
[----:B------:R-:W-:Y:S01]  /*0000*/  LDC R1, c[0x0][0x37c] ;  /* 0x0000df00ff017b82 */ /* 0x000fe20000000800 */
[----:B------:R-:W0:Y:S07]  /*0010*/  S2R R0, SR_TID.X ;  /* 0x0000000000007919 */ /* 0x000e2e0000002100 */
[----:B------:R-:W0:Y:S08]  /*0020*/  S2UR UR4, SR_CTAID.X ;  /* 0x00000000000479c3 */ /* 0x000e300000002500 */
[----:B------:R-:W0:Y:S08]  /*0030*/  LDC R17, c[0x0][0x360] ;  /* 0x0000d800ff117b82 */ /* 0x000e300000000800 */
[----:B------:R-:W1:Y:S01]  /*0040*/  LDC R11, c[0x0][0x388] ;  /* 0x0000e200ff0b7b82 */ /* 0x000e620000000800 */
[----:B0-----:R-:W-:-:S05]  /*0050*/  IMAD R0, R17, UR4, R0 ;  /* 0x0000000411007c24 */ /* 0x001fca000f8e0200 */
[----:B-1----:R-:W-:-:S13]  /*0060*/  ISETP.GE.AND P0, PT, R0, R11, PT ;  /* 0x0000000b0000720c */ /* 0x002fda0003f06270 */
[----:B------:R-:W-:Y:S05]  /*0070*/  @P0 EXIT ;  /* 0x000000000000094d */ /* 0x000fea0003800000 */
[----:B------:R-:W0:Y:S01]  /*0080*/  LDC.64 R8, c[0x0][0x398] ;  /* 0x0000e600ff087b82 */ /* 0x000e220000000a00 */
[----:B------:R-:W1:Y:S01]  /*0090*/  LDCU UR6, c[0x0][0x370] ;  /* 0x00006e00ff0677ac */ /* 0x000e620008000800 */
[----:B------:R-:W2:Y:S06]  /*00a0*/  LDCU UR4, c[0x0][0x38c] ;  /* 0x00007180ff0477ac */ /* 0x000eac0008000800 */
[----:B------:R-:W3:Y:S01]  /*00b0*/  LDC.64 R2, c[0x0][0x398] ;  /* 0x0000e600ff027b82 */ /* 0x000ee20000000a00 */
[----:B------:R-:W-:Y:S01]  /*00c0*/  UMOV UR5, 0x1 ;  /* 0x0000000100057882 */ /* 0x000fe20000000000 */
[----:B------:R-:W4:Y:S01]  /*00d0*/  LDCU.64 UR8, c[0x0][0x358] ;  /* 0x00006b00ff0877ac */ /* 0x000f220008000a00 */
[----:B------:R-:W0:Y:S05]  /*00e0*/  LDCU UR7, c[0x0][0x388] ;  /* 0x00007100ff0777ac */ /* 0x000e2a0008000800 */
[----:B------:R-:W3:Y:S01]  /*00f0*/  LDC.64 R4, c[0x0][0x380] ;  /* 0x0000e000ff047b82 */ /* 0x000ee20000000a00 */
[----:B-1----:R-:W-:Y:S01]  /*0100*/  IMAD R17, R17, UR6, RZ ;  /* 0x0000000611117c24 */ /* 0x002fe2000f8e02ff */
[----:B--2---:R-:W-:-:S06]  /*0110*/  USHF.L.U32 UR4, UR5, UR4, URZ ;  /* 0x0000000405047299 */ /* 0x004fcc00080006ff */
[----:B------:R-:W1:Y:S01]  /*0120*/  LDC.64 R6, c[0x0][0x390] ;  /* 0x0000e400ff067b82 */ /* 0x000e620000000a00 */
[----:B0---4-:R-:W-:-:S07]  /*0130*/  IMAD.WIDE R8, R11, 0x4, R8 ;  /* 0x000000040b087825 */ /* 0x011fce00078e0208 */
.L_x_19:
[----:B---3--:R-:W-:-:S06]  /*0140*/  IMAD.WIDE R10, R0, 0x4, R4 ;  /* 0x00000004000a7825 */ /* 0x008fcc00078e0204 */
[----:B------:R-:W2:Y:S01]  /*0150*/  LDG.E R11, desc[UR8][R10.64] ;  /* 0x000000080a0b7981 */ /* 0x000ea2000c1e1900 */
[----:B------:R-:W-:-:S06]  /*0160*/  IMAD.WIDE R12, R0, 0x4, R2 ;  /* 0x00000004000c7825 */ /* 0x000fcc00078e0202 */
[----:B------:R-:W3:Y:S01]  /*0170*/  LDG.E R13, desc[UR8][R12.64] ;  /* 0x000000080c0d7981 */ /* 0x000ee2000c1e1900 */
[----:B--2---:R-:W-:-:S13]  /*0180*/  LOP3.LUT P0, RZ, R11, UR4, RZ, 0xc0, !PT ;  /* 0x000000040bff7c12 */ /* 0x004fda000f80c0ff */
[----:B------:R-:W2:Y:S01]  /*0190*/  @P0 LDG.E R14, desc[UR8][R8.64] ;  /* 0x00000008080e0981 */ /* 0x000ea2000c1e1900 */
[-C--:B---3--:R-:W-:Y:S02]  /*01a0*/  @!P0 IADD3 R15, PT, PT, -R13, R0.reuse, RZ ;  /* 0x000000000d0f8210 */ /* 0x088fe40007ffe1ff */
[----:B------:R-:W-:Y:S02]  /*01b0*/  IADD3 R0, PT, PT, R17, R0, RZ ;  /* 0x0000000011007210 */ /* 0x000fe40007ffe0ff */
[----:B--2---:R-:W-:-:S05]  /*01c0*/  @P0 IADD3 R15, PT, PT, -R14, UR7, R13 ;  /* 0x000000070e0f0c10 */ /* 0x004fca000fffe10d */
[----:B-1----:R-:W-:-:S05]  /*01d0*/  IMAD.WIDE R14, R15, 0x4, R6 ;  /* 0x000000040f0e7825 */ /* 0x002fca00078e0206 */
[----:B------:R0:W-:Y:S01]  /*01e0*/  STG.E desc[UR8][R14.64], R11 ;  /* 0x0000000b0e007986 */ /* 0x0001e2000c101908 */
[----:B------:R-:W-:-:S13]  /*01f0*/  ISETP.GE.AND P0, PT, R0, UR7, PT ;  /* 0x0000000700007c0c */ /* 0x000fda000bf06270 */
[----:B0-----:R-:W-:Y:S05]  /*0200*/  @!P0 BRA `(.L_x_19) ;  /* 0xfffffffc00cc8947 */ /* 0x001fea000383ffff */
[----:B------:R-:W-:Y:S05]  /*0210*/  EXIT ;  /* 0x000000000000794d */ /* 0x000fea0003800000 */
.L_x_20:
        /* <DEDUP_REMOVED lines=14> */
.L_x_24:


//--------------------- .nv.shared._Z25kernel_blellochscan_blockPjiS_i --------------------------
	.section	.nv.shared._Z25kernel_blellochscan_blockPjiS_i,"aw",@nobits
	.sectionflags	@""
	.align	4
.nv.shared._Z25kernel_blellochscan_blockPjiS_i:
	.zero		5120


//--------------------- .nv.shared.reserved.0     --------------------------
	.section	.nv.shared.reserved.0,"aw",@nobits
	.weak		__nv_reservedSMEM_offset_0_alias
	.size		__nv_reservedSMEM_offset_0_alias, 0, 64
	.other		__nv_reservedSMEM_offset_0_alias,@"STO_CUDA_RESERVED_SHARED STV_DEFAULT"
__nv_reservedSMEM_offset_0_alias:
	.zero		0
	.zero		64


//--------------------- .nv.constant0._Z25kernel_blellochscan_blockPjiS_i --------------------------
	.section	.nv.constant0._Z25kernel_blellochscan_blockPjiS_i,"a",@progbits
	.sectionflags	@""
	.align	4
.nv.constant0._Z25kernel_blellochscan_blockPjiS_i:
	.zero		924


//--------------------- .nv.constant0._Z22kernel_bitsshift_blockPjiS_i --------------------------
	.section	.nv.constant0._Z22kernel_bitsshift_blockPjiS_i,"a",@progbits
	.sectionflags	@""
	.align	4
.nv.constant0._Z22kernel_bitsshift_blockPjiS_i:
	.zero		924


//--------------------- .nv.constant0._Z16kernel_bitsshiftPjiiS_ --------------------------
	.section	.nv.constant0._Z16kernel_bitsshiftPjiiS_,"a",@progbits
	.sectionflags	@""
	.align	4
.nv.constant0._Z16kernel_bitsshiftPjiiS_:
	.zero		920


//--------------------- .nv.constant0._Z16kernel_radixsortPjiiS_S_ --------------------------
	.section	.nv.constant0._Z16kernel_radixsortPjiiS_S_,"a",@progbits
	.sectionflags	@""
	.align	4
.nv.constant0._Z16kernel_radixsortPjiiS_S_:
	.zero		928


//--------------------- SYMBOLS --------------------------

	.type		.nv.reservedSmem.offset0,@object
	.size		.nv.reservedSmem.offset0,0x4
	.type		.nv.reservedSmem.cap,@object
	.size		.nv.reservedSmem.cap,0x4
